//
// Generated by NVIDIA NVVM Compiler
//
// Compiler Build ID: CL-36424714
// Cuda compilation tools, release 13.0, V13.0.88
// Based on NVVM 20.0.0
//

.version 9.0
.target sm_100
.address_size 64

	// .globl	_Z6sgemm4ILi64ELi64ELi8ELi8ELi8EEviiiPfS0_S0_
// _ZZ6sgemm4ILi64ELi64ELi8ELi8ELi8EEviiiPfS0_S0_E3s_A has been demoted
// _ZZ6sgemm4ILi64ELi64ELi8ELi8ELi8EEviiiPfS0_S0_E3s_B has been demoted

.visible .entry _Z6sgemm4ILi64ELi64ELi8ELi8ELi8EEviiiPfS0_S0_(
	.param .u32 _Z6sgemm4ILi64ELi64ELi8ELi8ELi8EEviiiPfS0_S0__param_0,
	.param .u32 _Z6sgemm4ILi64ELi64ELi8ELi8ELi8EEviiiPfS0_S0__param_1,
	.param .u32 _Z6sgemm4ILi64ELi64ELi8ELi8ELi8EEviiiPfS0_S0__param_2,
	.param .u64 .ptr .align 1 _Z6sgemm4ILi64ELi64ELi8ELi8ELi8EEviiiPfS0_S0__param_3,
	.param .u64 .ptr .align 1 _Z6sgemm4ILi64ELi64ELi8ELi8ELi8EEviiiPfS0_S0__param_4,
	.param .u64 .ptr .align 1 _Z6sgemm4ILi64ELi64ELi8ELi8ELi8EEviiiPfS0_S0__param_5
)
{
	.reg .pred 	%p<3>;
	.reg .b16 	%rs<9>;
	.reg .b32 	%r<71>;
	.reg .b32 	%f<915>;
	.reg .b64 	%rd<65>;
	// demoted variable
	.shared .align 4 .b8 _ZZ6sgemm4ILi64ELi64ELi8ELi8ELi8EEviiiPfS0_S0_E3s_A[2048];
	// demoted variable
	.shared .align 4 .b8 _ZZ6sgemm4ILi64ELi64ELi8ELi8ELi8EEviiiPfS0_S0_E3s_B[2048];
	ld.param.u32 	%r8, [_Z6sgemm4ILi64ELi64ELi8ELi8ELi8EEviiiPfS0_S0__param_2];
	ld.param.u64 	%rd12, [_Z6sgemm4ILi64ELi64ELi8ELi8ELi8EEviiiPfS0_S0__param_3];
	ld.param.u64 	%rd13, [_Z6sgemm4ILi64ELi64ELi8ELi8ELi8EEviiiPfS0_S0__param_4];
	mov.u32 	%r9, %ctaid.x;
	mov.u32 	%r10, %ctaid.y;
	mov.u32 	%r1, %tid.x;
	mov.u32 	%r11, %tid.y;
	shl.b32 	%r2, %r11, 3;
	shl.b32 	%r3, %r10, 6;
	shl.b32 	%r4, %r9, 6;
	setp.lt.s32 	%p1, %r8, 1;
	mov.f32 	%f851, 0f00000000;
	mov.f32 	%f852, %f851;
	mov.f32 	%f853, %f851;
	mov.f32 	%f854, %f851;
	mov.f32 	%f855, %f851;
	mov.f32 	%f856, %f851;
	mov.f32 	%f857, %f851;
	mov.f32 	%f858, %f851;
	mov.f32 	%f859, %f851;
	mov.f32 	%f860, %f851;
	mov.f32 	%f861, %f851;
	mov.f32 	%f862, %f851;
	mov.f32 	%f863, %f851;
	mov.f32 	%f864, %f851;
	mov.f32 	%f865, %f851;
	mov.f32 	%f866, %f851;
	mov.f32 	%f867, %f851;
	mov.f32 	%f868, %f851;
	mov.f32 	%f869, %f851;
	mov.f32 	%f870, %f851;
	mov.f32 	%f871, %f851;
	mov.f32 	%f872, %f851;
	mov.f32 	%f873, %f851;
	mov.f32 	%f874, %f851;
	mov.f32 	%f875, %f851;
	mov.f32 	%f876, %f851;
	mov.f32 	%f877, %f851;
	mov.f32 	%f878, %f851;
	mov.f32 	%f879, %f851;
	mov.f32 	%f880, %f851;
	mov.f32 	%f881, %f851;
	mov.f32 	%f882, %f851;
	mov.f32 	%f883, %f851;
	mov.f32 	%f884, %f851;
	mov.f32 	%f885, %f851;
	mov.f32 	%f886, %f851;
	mov.f32 	%f887, %f851;
	mov.f32 	%f888, %f851;
	mov.f32 	%f889, %f851;
	mov.f32 	%f890, %f851;
	mov.f32 	%f891, %f851;
	mov.f32 	%f892, %f851;
	mov.f32 	%f893, %f851;
	mov.f32 	%f894, %f851;
	mov.f32 	%f895, %f851;
	mov.f32 	%f896, %f851;
	mov.f32 	%f897, %f851;
	mov.f32 	%f898, %f851;
	mov.f32 	%f899, %f851;
	mov.f32 	%f900, %f851;
	mov.f32 	%f901, %f851;
	mov.f32 	%f902, %f851;
	mov.f32 	%f903, %f851;
	mov.f32 	%f904, %f851;
	mov.f32 	%f905, %f851;
	mov.f32 	%f906, %f851;
	mov.f32 	%f907, %f851;
	mov.f32 	%f908, %f851;
	mov.f32 	%f909, %f851;
	mov.f32 	%f910, %f851;
	mov.f32 	%f911, %f851;
	mov.f32 	%f912, %f851;
	mov.f32 	%f913, %f851;
	mov.f32 	%f914, %f851;
	@%p1 bra 	$L__BB0_3;
	ld.param.u32 	%r68, [_Z6sgemm4ILi64ELi64ELi8ELi8ELi8EEviiiPfS0_S0__param_2];
	ld.param.u32 	%r65, [_Z6sgemm4ILi64ELi64ELi8ELi8ELi8EEviiiPfS0_S0__param_1];
	cvta.to.global.u64 	%rd15, %rd12;
	cvta.to.global.u64 	%rd16, %rd13;
	add.s32 	%r13, %r2, %r1;
	mul.lo.s32 	%r14, %r68, %r3;
	shl.b32 	%r15, %r13, 2;
	and.b32  	%r16, %r15, 60;
	shr.u32 	%r17, %r13, 4;
	shl.b32 	%r18, %r1, 2;
	and.b32  	%r19, %r18, 4;
	cvt.u16.u32 	%rs1, %r1;
	cvt.u16.u32 	%rs2, %r2;
	add.s16 	%rs3, %rs2, %rs1;
	shr.u16 	%rs4, %rs3, 1;
	cvt.u32.u16 	%r20, %rs4;
	mad.lo.s32 	%r21, %r20, %r68, %r19;
	shl.b32 	%r22, %r68, 5;
	add.s32 	%r23, %r21, %r22;
	mad.lo.s32 	%r24, %r17, %r65, %r16;
	shl.b32 	%r25, %r65, 2;
	add.s32 	%r26, %r24, %r25;
	mul.wide.s32 	%rd17, %r14, 4;
	mul.wide.u32 	%rd18, %r23, 4;
	add.s64 	%rd19, %rd17, %rd18;
	add.s64 	%rd64, %rd15, %rd19;
	mul.wide.u32 	%rd20, %r21, 4;
	add.s64 	%rd21, %rd17, %rd20;
	add.s64 	%rd63, %rd15, %rd21;
	mul.wide.s32 	%rd22, %r26, 4;
	add.s64 	%rd3, %rd16, %rd22;
	mul.wide.u32 	%rd62, %r4, 4;
	mul.wide.s32 	%rd23, %r24, 4;
	add.s64 	%rd5, %rd16, %rd23;
	mov.b32 	%r70, 0;
	mov.f32 	%f851, 0f00000000;
$L__BB0_2:
	ld.param.u32 	%r69, [_Z6sgemm4ILi64ELi64ELi8ELi8ELi8EEviiiPfS0_S0__param_2];
	ld.param.u32 	%r66, [_Z6sgemm4ILi64ELi64ELi8ELi8ELi8EEviiiPfS0_S0__param_1];
	ld.global.v4.f32 	{%f195, %f196, %f197, %f198}, [%rd63];
	mov.u32 	%r27, %tid.y;
	shl.b32 	%r28, %r27, 3;
	mov.u32 	%r29, %tid.x;
	add.s32 	%r30, %r28, %r29;
	cvt.u16.u32 	%rs5, %r29;
	cvt.u16.u32 	%rs6, %r28;
	add.s16 	%rs7, %rs6, %rs5;
	shr.u16 	%rs8, %rs7, 1;
	cvt.u32.u16 	%r31, %rs8;
	shl.b32 	%r32, %r29, 8;
	and.b32  	%r33, %r32, 256;
	add.s32 	%r34, %r31, %r33;
	shl.b32 	%r35, %r34, 2;
	mov.u32 	%r36, _ZZ6sgemm4ILi64ELi64ELi8ELi8ELi8EEviiiPfS0_S0_E3s_A;
	add.s32 	%r37, %r36, %r35;
	st.shared.f32 	[%r37], %f195;
	st.shared.f32 	[%r37+256], %f196;
	st.shared.f32 	[%r37+512], %f197;
	st.shared.f32 	[%r37+768], %f198;
	ld.global.v4.f32 	{%f199, %f200, %f201, %f202}, [%rd64];
	st.shared.f32 	[%r37+128], %f199;
	st.shared.f32 	[%r37+384], %f200;
	st.shared.f32 	[%r37+640], %f201;
	st.shared.f32 	[%r37+896], %f202;
	add.s64 	%rd24, %rd5, %rd62;
	ld.global.v4.f32 	{%f203, %f204, %f205, %f206}, [%rd24];
	shl.b32 	%r38, %r30, 4;
	mov.u32 	%r39, _ZZ6sgemm4ILi64ELi64ELi8ELi8ELi8EEviiiPfS0_S0_E3s_B;
	add.s32 	%r40, %r39, %r38;
	st.shared.v4.f32 	[%r40], {%f203, %f204, %f205, %f206};
	add.s64 	%rd25, %rd3, %rd62;
	ld.global.v4.f32 	{%f207, %f208, %f209, %f210}, [%rd25];
	st.shared.v4.f32 	[%r40+1024], {%f207, %f208, %f209, %f210};
	bar.sync 	0;
	shl.b32 	%r41, %r27, 5;
	add.s32 	%r42, %r36, %r41;
	ld.shared.v4.f32 	{%f211, %f212, %f213, %f214}, [%r42];
	ld.shared.v4.f32 	{%f215, %f216, %f217, %f218}, [%r42+16];
	shl.b32 	%r43, %r29, 5;
	add.s32 	%r44, %r39, %r43;
	ld.shared.v4.f32 	{%f219, %f220, %f221, %f222}, [%r44];
	ld.shared.v4.f32 	{%f223, %f224, %f225, %f226}, [%r44+16];
	fma.rn.f32 	%f227, %f211, %f219, %f914;
	fma.rn.f32 	%f228, %f211, %f220, %f913;
	fma.rn.f32 	%f229, %f211, %f221, %f912;
	fma.rn.f32 	%f230, %f211, %f222, %f911;
	fma.rn.f32 	%f231, %f211, %f223, %f910;
	fma.rn.f32 	%f232, %f211, %f224, %f909;
	fma.rn.f32 	%f233, %f211, %f225, %f908;
	fma.rn.f32 	%f234, %f211, %f226, %f907;
	fma.rn.f32 	%f235, %f212, %f219, %f906;
	fma.rn.f32 	%f236, %f212, %f220, %f905;
	fma.rn.f32 	%f237, %f212, %f221, %f904;
	fma.rn.f32 	%f238, %f212, %f222, %f903;
	fma.rn.f32 	%f239, %f212, %f223, %f902;
	fma.rn.f32 	%f240, %f212, %f224, %f901;
	fma.rn.f32 	%f241, %f212, %f225, %f900;
	fma.rn.f32 	%f242, %f212, %f226, %f899;
	fma.rn.f32 	%f243, %f213, %f219, %f898;
	fma.rn.f32 	%f244, %f213, %f220, %f897;
	fma.rn.f32 	%f245, %f213, %f221, %f896;
	fma.rn.f32 	%f246, %f213, %f222, %f895;
	fma.rn.f32 	%f247, %f213, %f223, %f894;
	fma.rn.f32 	%f248, %f213, %f224, %f893;
	fma.rn.f32 	%f249, %f213, %f225, %f892;
	fma.rn.f32 	%f250, %f213, %f226, %f891;
	fma.rn.f32 	%f251, %f214, %f219, %f890;
	fma.rn.f32 	%f252, %f214, %f220, %f889;
	fma.rn.f32 	%f253, %f214, %f221, %f888;
	fma.rn.f32 	%f254, %f214, %f222, %f887;
	fma.rn.f32 	%f255, %f214, %f223, %f886;
	fma.rn.f32 	%f256, %f214, %f224, %f885;
	fma.rn.f32 	%f257, %f214, %f225, %f884;
	fma.rn.f32 	%f258, %f214, %f226, %f883;
	fma.rn.f32 	%f259, %f215, %f219, %f882;
	fma.rn.f32 	%f260, %f215, %f220, %f881;
	fma.rn.f32 	%f261, %f215, %f221, %f880;
	fma.rn.f32 	%f262, %f215, %f222, %f879;
	fma.rn.f32 	%f263, %f215, %f223, %f878;
	fma.rn.f32 	%f264, %f215, %f224, %f877;
	fma.rn.f32 	%f265, %f215, %f225, %f876;
	fma.rn.f32 	%f266, %f215, %f226, %f875;
	fma.rn.f32 	%f267, %f216, %f219, %f874;
	fma.rn.f32 	%f268, %f216, %f220, %f873;
	fma.rn.f32 	%f269, %f216, %f221, %f872;
	fma.rn.f32 	%f270, %f216, %f222, %f871;
	fma.rn.f32 	%f271, %f216, %f223, %f870;
	fma.rn.f32 	%f272, %f216, %f224, %f869;
	fma.rn.f32 	%f273, %f216, %f225, %f868;
	fma.rn.f32 	%f274, %f216, %f226, %f867;
	fma.rn.f32 	%f275, %f217, %f219, %f866;
	fma.rn.f32 	%f276, %f217, %f220, %f865;
	fma.rn.f32 	%f277, %f217, %f221, %f864;
	fma.rn.f32 	%f278, %f217, %f222, %f863;
	fma.rn.f32 	%f279, %f217, %f223, %f862;
	fma.rn.f32 	%f280, %f217, %f224, %f861;
	fma.rn.f32 	%f281, %f217, %f225, %f860;
	fma.rn.f32 	%f282, %f217, %f226, %f859;
	fma.rn.f32 	%f283, %f218, %f219, %f858;
	fma.rn.f32 	%f284, %f218, %f220, %f857;
	fma.rn.f32 	%f285, %f218, %f221, %f856;
	fma.rn.f32 	%f286, %f218, %f222, %f855;
	fma.rn.f32 	%f287, %f218, %f223, %f854;
	fma.rn.f32 	%f288, %f218, %f224, %f853;
	fma.rn.f32 	%f289, %f218, %f225, %f852;
	fma.rn.f32 	%f290, %f218, %f226, %f851;
	ld.shared.v4.f32 	{%f291, %f292, %f293, %f294}, [%r42+256];
	ld.shared.v4.f32 	{%f295, %f296, %f297, %f298}, [%r42+272];
	ld.shared.v4.f32 	{%f299, %f300, %f301, %f302}, [%r44+256];
	ld.shared.v4.f32 	{%f303, %f304, %f305, %f306}, [%r44+272];
	fma.rn.f32 	%f307, %f291, %f299, %f227;
	fma.rn.f32 	%f308, %f291, %f300, %f228;
	fma.rn.f32 	%f309, %f291, %f301, %f229;
	fma.rn.f32 	%f310, %f291, %f302, %f230;
	fma.rn.f32 	%f311, %f291, %f303, %f231;
	fma.rn.f32 	%f312, %f291, %f304, %f232;
	fma.rn.f32 	%f313, %f291, %f305, %f233;
	fma.rn.f32 	%f314, %f291, %f306, %f234;
	fma.rn.f32 	%f315, %f292, %f299, %f235;
	fma.rn.f32 	%f316, %f292, %f300, %f236;
	fma.rn.f32 	%f317, %f292, %f301, %f237;
	fma.rn.f32 	%f318, %f292, %f302, %f238;
	fma.rn.f32 	%f319, %f292, %f303, %f239;
	fma.rn.f32 	%f320, %f292, %f304, %f240;
	fma.rn.f32 	%f321, %f292, %f305, %f241;
	fma.rn.f32 	%f322, %f292, %f306, %f242;
	fma.rn.f32 	%f323, %f293, %f299, %f243;
	fma.rn.f32 	%f324, %f293, %f300, %f244;
	fma.rn.f32 	%f325, %f293, %f301, %f245;
	fma.rn.f32 	%f326, %f293, %f302, %f246;
	fma.rn.f32 	%f327, %f293, %f303, %f247;
	fma.rn.f32 	%f328, %f293, %f304, %f248;
	fma.rn.f32 	%f329, %f293, %f305, %f249;
	fma.rn.f32 	%f330, %f293, %f306, %f250;
	fma.rn.f32 	%f331, %f294, %f299, %f251;
	fma.rn.f32 	%f332, %f294, %f300, %f252;
	fma.rn.f32 	%f333, %f294, %f301, %f253;
	fma.rn.f32 	%f334, %f294, %f302, %f254;
	fma.rn.f32 	%f335, %f294, %f303, %f255;
	fma.rn.f32 	%f336, %f294, %f304, %f256;
	fma.rn.f32 	%f337, %f294, %f305, %f257;
	fma.rn.f32 	%f338, %f294, %f306, %f258;
	fma.rn.f32 	%f339, %f295, %f299, %f259;
	fma.rn.f32 	%f340, %f295, %f300, %f260;
	fma.rn.f32 	%f341, %f295, %f301, %f261;
	fma.rn.f32 	%f342, %f295, %f302, %f262;
	fma.rn.f32 	%f343, %f295, %f303, %f263;
	fma.rn.f32 	%f344, %f295, %f304, %f264;
	fma.rn.f32 	%f345, %f295, %f305, %f265;
	fma.rn.f32 	%f346, %f295, %f306, %f266;
	fma.rn.f32 	%f347, %f296, %f299, %f267;
	fma.rn.f32 	%f348, %f296, %f300, %f268;
	fma.rn.f32 	%f349, %f296, %f301, %f269;
	fma.rn.f32 	%f350, %f296, %f302, %f270;
	fma.rn.f32 	%f351, %f296, %f303, %f271;
	fma.rn.f32 	%f352, %f296, %f304, %f272;
	fma.rn.f32 	%f353, %f296, %f305, %f273;
	fma.rn.f32 	%f354, %f296, %f306, %f274;
	fma.rn.f32 	%f355, %f297, %f299, %f275;
	fma.rn.f32 	%f356, %f297, %f300, %f276;
	fma.rn.f32 	%f357, %f297, %f301, %f277;
	fma.rn.f32 	%f358, %f297, %f302, %f278;
	fma.rn.f32 	%f359, %f297, %f303, %f279;
	fma.rn.f32 	%f360, %f297, %f304, %f280;
	fma.rn.f32 	%f361, %f297, %f305, %f281;
	fma.rn.f32 	%f362, %f297, %f306, %f282;
	fma.rn.f32 	%f363, %f298, %f299, %f283;
	fma.rn.f32 	%f364, %f298, %f300, %f284;
	fma.rn.f32 	%f365, %f298, %f301, %f285;
	fma.rn.f32 	%f366, %f298, %f302, %f286;
	fma.rn.f32 	%f367, %f298, %f303, %f287;
	fma.rn.f32 	%f368, %f298, %f304, %f288;
	fma.rn.f32 	%f369, %f298, %f305, %f289;
	fma.rn.f32 	%f370, %f298, %f306, %f290;
	ld.shared.v4.f32 	{%f371, %f372, %f373, %f374}, [%r42+512];
	ld.shared.v4.f32 	{%f375, %f376, %f377, %f378}, [%r42+528];
	ld.shared.v4.f32 	{%f379, %f380, %f381, %f382}, [%r44+512];
	ld.shared.v4.f32 	{%f383, %f384, %f385, %f386}, [%r44+528];
	fma.rn.f32 	%f387, %f371, %f379, %f307;
	fma.rn.f32 	%f388, %f371, %f380, %f308;
	fma.rn.f32 	%f389, %f371, %f381, %f309;
	fma.rn.f32 	%f390, %f371, %f382, %f310;
	fma.rn.f32 	%f391, %f371, %f383, %f311;
	fma.rn.f32 	%f392, %f371, %f384, %f312;
	fma.rn.f32 	%f393, %f371, %f385, %f313;
	fma.rn.f32 	%f394, %f371, %f386, %f314;
	fma.rn.f32 	%f395, %f372, %f379, %f315;
	fma.rn.f32 	%f396, %f372, %f380, %f316;
	fma.rn.f32 	%f397, %f372, %f381, %f317;
	fma.rn.f32 	%f398, %f372, %f382, %f318;
	fma.rn.f32 	%f399, %f372, %f383, %f319;
	fma.rn.f32 	%f400, %f372, %f384, %f320;
	fma.rn.f32 	%f401, %f372, %f385, %f321;
	fma.rn.f32 	%f402, %f372, %f386, %f322;
	fma.rn.f32 	%f403, %f373, %f379, %f323;
	fma.rn.f32 	%f404, %f373, %f380, %f324;
	fma.rn.f32 	%f405, %f373, %f381, %f325;
	fma.rn.f32 	%f406, %f373, %f382, %f326;
	fma.rn.f32 	%f407, %f373, %f383, %f327;
	fma.rn.f32 	%f408, %f373, %f384, %f328;
	fma.rn.f32 	%f409, %f373, %f385, %f329;
	fma.rn.f32 	%f410, %f373, %f386, %f330;
	fma.rn.f32 	%f411, %f374, %f379, %f331;
	fma.rn.f32 	%f412, %f374, %f380, %f332;
	fma.rn.f32 	%f413, %f374, %f381, %f333;
	fma.rn.f32 	%f414, %f374, %f382, %f334;
	fma.rn.f32 	%f415, %f374, %f383, %f335;
	fma.rn.f32 	%f416, %f374, %f384, %f336;
	fma.rn.f32 	%f417, %f374, %f385, %f337;
	fma.rn.f32 	%f418, %f374, %f386, %f338;
	fma.rn.f32 	%f419, %f375, %f379, %f339;
	fma.rn.f32 	%f420, %f375, %f380, %f340;
	fma.rn.f32 	%f421, %f375, %f381, %f341;
	fma.rn.f32 	%f422, %f375, %f382, %f342;
	fma.rn.f32 	%f423, %f375, %f383, %f343;
	fma.rn.f32 	%f424, %f375, %f384, %f344;
	fma.rn.f32 	%f425, %f375, %f385, %f345;
	fma.rn.f32 	%f426, %f375, %f386, %f346;
	fma.rn.f32 	%f427, %f376, %f379, %f347;
	fma.rn.f32 	%f428, %f376, %f380, %f348;
	fma.rn.f32 	%f429, %f376, %f381, %f349;
	fma.rn.f32 	%f430, %f376, %f382, %f350;
	fma.rn.f32 	%f431, %f376, %f383, %f351;
	fma.rn.f32 	%f432, %f376, %f384, %f352;
	fma.rn.f32 	%f433, %f376, %f385, %f353;
	fma.rn.f32 	%f434, %f376, %f386, %f354;
	fma.rn.f32 	%f435, %f377, %f379, %f355;
	fma.rn.f32 	%f436, %f377, %f380, %f356;
	fma.rn.f32 	%f437, %f377, %f381, %f357;
	fma.rn.f32 	%f438, %f377, %f382, %f358;
	fma.rn.f32 	%f439, %f377, %f383, %f359;
	fma.rn.f32 	%f440, %f377, %f384, %f360;
	fma.rn.f32 	%f441, %f377, %f385, %f361;
	fma.rn.f32 	%f442, %f377, %f386, %f362;
	fma.rn.f32 	%f443, %f378, %f379, %f363;
	fma.rn.f32 	%f444, %f378, %f380, %f364;
	fma.rn.f32 	%f445, %f378, %f381, %f365;
	fma.rn.f32 	%f446, %f378, %f382, %f366;
	fma.rn.f32 	%f447, %f378, %f383, %f367;
	fma.rn.f32 	%f448, %f378, %f384, %f368;
	fma.rn.f32 	%f449, %f378, %f385, %f369;
	fma.rn.f32 	%f450, %f378, %f386, %f370;
	ld.shared.v4.f32 	{%f451, %f452, %f453, %f454}, [%r42+768];
	ld.shared.v4.f32 	{%f455, %f456, %f457, %f458}, [%r42+784];
	ld.shared.v4.f32 	{%f459, %f460, %f461, %f462}, [%r44+768];
	ld.shared.v4.f32 	{%f463, %f464, %f465, %f466}, [%r44+784];
	fma.rn.f32 	%f467, %f451, %f459, %f387;
	fma.rn.f32 	%f468, %f451, %f460, %f388;
	fma.rn.f32 	%f469, %f451, %f461, %f389;
	fma.rn.f32 	%f470, %f451, %f462, %f390;
	fma.rn.f32 	%f471, %f451, %f463, %f391;
	fma.rn.f32 	%f472, %f451, %f464, %f392;
	fma.rn.f32 	%f473, %f451, %f465, %f393;
	fma.rn.f32 	%f474, %f451, %f466, %f394;
	fma.rn.f32 	%f475, %f452, %f459, %f395;
	fma.rn.f32 	%f476, %f452, %f460, %f396;
	fma.rn.f32 	%f477, %f452, %f461, %f397;
	fma.rn.f32 	%f478, %f452, %f462, %f398;
	fma.rn.f32 	%f479, %f452, %f463, %f399;
	fma.rn.f32 	%f480, %f452, %f464, %f400;
	fma.rn.f32 	%f481, %f452, %f465, %f401;
	fma.rn.f32 	%f482, %f452, %f466, %f402;
	fma.rn.f32 	%f483, %f453, %f459, %f403;
	fma.rn.f32 	%f484, %f453, %f460, %f404;
	fma.rn.f32 	%f485, %f453, %f461, %f405;
	fma.rn.f32 	%f486, %f453, %f462, %f406;
	fma.rn.f32 	%f487, %f453, %f463, %f407;
	fma.rn.f32 	%f488, %f453, %f464, %f408;
	fma.rn.f32 	%f489, %f453, %f465, %f409;
	fma.rn.f32 	%f490, %f453, %f466, %f410;
	fma.rn.f32 	%f491, %f454, %f459, %f411;
	fma.rn.f32 	%f492, %f454, %f460, %f412;
	fma.rn.f32 	%f493, %f454, %f461, %f413;
	fma.rn.f32 	%f494, %f454, %f462, %f414;
	fma.rn.f32 	%f495, %f454, %f463, %f415;
	fma.rn.f32 	%f496, %f454, %f464, %f416;
	fma.rn.f32 	%f497, %f454, %f465, %f417;
	fma.rn.f32 	%f498, %f454, %f466, %f418;
	fma.rn.f32 	%f499, %f455, %f459, %f419;
	fma.rn.f32 	%f500, %f455, %f460, %f420;
	fma.rn.f32 	%f501, %f455, %f461, %f421;
	fma.rn.f32 	%f502, %f455, %f462, %f422;
	fma.rn.f32 	%f503, %f455, %f463, %f423;
	fma.rn.f32 	%f504, %f455, %f464, %f424;
	fma.rn.f32 	%f505, %f455, %f465, %f425;
	fma.rn.f32 	%f506, %f455, %f466, %f426;
	fma.rn.f32 	%f507, %f456, %f459, %f427;
	fma.rn.f32 	%f508, %f456, %f460, %f428;
	fma.rn.f32 	%f509, %f456, %f461, %f429;
	fma.rn.f32 	%f510, %f456, %f462, %f430;
	fma.rn.f32 	%f511, %f456, %f463, %f431;
	fma.rn.f32 	%f512, %f456, %f464, %f432;
	fma.rn.f32 	%f513, %f456, %f465, %f433;
	fma.rn.f32 	%f514, %f456, %f466, %f434;
	fma.rn.f32 	%f515, %f457, %f459, %f435;
	fma.rn.f32 	%f516, %f457, %f460, %f436;
	fma.rn.f32 	%f517, %f457, %f461, %f437;
	fma.rn.f32 	%f518, %f457, %f462, %f438;
	fma.rn.f32 	%f519, %f457, %f463, %f439;
	fma.rn.f32 	%f520, %f457, %f464, %f440;
	fma.rn.f32 	%f521, %f457, %f465, %f441;
	fma.rn.f32 	%f522, %f457, %f466, %f442;
	fma.rn.f32 	%f523, %f458, %f459, %f443;
	fma.rn.f32 	%f524, %f458, %f460, %f444;
	fma.rn.f32 	%f525, %f458, %f461, %f445;
	fma.rn.f32 	%f526, %f458, %f462, %f446;
	fma.rn.f32 	%f527, %f458, %f463, %f447;
	fma.rn.f32 	%f528, %f458, %f464, %f448;
	fma.rn.f32 	%f529, %f458, %f465, %f449;
	fma.rn.f32 	%f530, %f458, %f466, %f450;
	ld.shared.v4.f32 	{%f531, %f532, %f533, %f534}, [%r42+1024];
	ld.shared.v4.f32 	{%f535, %f536, %f537, %f538}, [%r42+1040];
	ld.shared.v4.f32 	{%f539, %f540, %f541, %f542}, [%r44+1024];
	ld.shared.v4.f32 	{%f543, %f544, %f545, %f546}, [%r44+1040];
	fma.rn.f32 	%f547, %f531, %f539, %f467;
	fma.rn.f32 	%f548, %f531, %f540, %f468;
	fma.rn.f32 	%f549, %f531, %f541, %f469;
	fma.rn.f32 	%f550, %f531, %f542, %f470;
	fma.rn.f32 	%f551, %f531, %f543, %f471;
	fma.rn.f32 	%f552, %f531, %f544, %f472;
	fma.rn.f32 	%f553, %f531, %f545, %f473;
	fma.rn.f32 	%f554, %f531, %f546, %f474;
	fma.rn.f32 	%f555, %f532, %f539, %f475;
	fma.rn.f32 	%f556, %f532, %f540, %f476;
	fma.rn.f32 	%f557, %f532, %f541, %f477;
	fma.rn.f32 	%f558, %f532, %f542, %f478;
	fma.rn.f32 	%f559, %f532, %f543, %f479;
	fma.rn.f32 	%f560, %f532, %f544, %f480;
	fma.rn.f32 	%f561, %f532, %f545, %f481;
	fma.rn.f32 	%f562, %f532, %f546, %f482;
	fma.rn.f32 	%f563, %f533, %f539, %f483;
	fma.rn.f32 	%f564, %f533, %f540, %f484;
	fma.rn.f32 	%f565, %f533, %f541, %f485;
	fma.rn.f32 	%f566, %f533, %f542, %f486;
	fma.rn.f32 	%f567, %f533, %f543, %f487;
	fma.rn.f32 	%f568, %f533, %f544, %f488;
	fma.rn.f32 	%f569, %f533, %f545, %f489;
	fma.rn.f32 	%f570, %f533, %f546, %f490;
	fma.rn.f32 	%f571, %f534, %f539, %f491;
	fma.rn.f32 	%f572, %f534, %f540, %f492;
	fma.rn.f32 	%f573, %f534, %f541, %f493;
	fma.rn.f32 	%f574, %f534, %f542, %f494;
	fma.rn.f32 	%f575, %f534, %f543, %f495;
	fma.rn.f32 	%f576, %f534, %f544, %f496;
	fma.rn.f32 	%f577, %f534, %f545, %f497;
	fma.rn.f32 	%f578, %f534, %f546, %f498;
	fma.rn.f32 	%f579, %f535, %f539, %f499;
	fma.rn.f32 	%f580, %f535, %f540, %f500;
	fma.rn.f32 	%f581, %f535, %f541, %f501;
	fma.rn.f32 	%f582, %f535, %f542, %f502;
	fma.rn.f32 	%f583, %f535, %f543, %f503;
	fma.rn.f32 	%f584, %f535, %f544, %f504;
	fma.rn.f32 	%f585, %f535, %f545, %f505;
	fma.rn.f32 	%f586, %f535, %f546, %f506;
	fma.rn.f32 	%f587, %f536, %f539, %f507;
	fma.rn.f32 	%f588, %f536, %f540, %f508;
	fma.rn.f32 	%f589, %f536, %f541, %f509;
	fma.rn.f32 	%f590, %f536, %f542, %f510;
	fma.rn.f32 	%f591, %f536, %f543, %f511;
	fma.rn.f32 	%f592, %f536, %f544, %f512;
	fma.rn.f32 	%f593, %f536, %f545, %f513;
	fma.rn.f32 	%f594, %f536, %f546, %f514;
	fma.rn.f32 	%f595, %f537, %f539, %f515;
	fma.rn.f32 	%f596, %f537, %f540, %f516;
	fma.rn.f32 	%f597, %f537, %f541, %f517;
	fma.rn.f32 	%f598, %f537, %f542, %f518;
	fma.rn.f32 	%f599, %f537, %f543, %f519;
	fma.rn.f32 	%f600, %f537, %f544, %f520;
	fma.rn.f32 	%f601, %f537, %f545, %f521;
	fma.rn.f32 	%f602, %f537, %f546, %f522;
	fma.rn.f32 	%f603, %f538, %f539, %f523;
	fma.rn.f32 	%f604, %f538, %f540, %f524;
	fma.rn.f32 	%f605, %f538, %f541, %f525;
	fma.rn.f32 	%f606, %f538, %f542, %f526;
	fma.rn.f32 	%f607, %f538, %f543, %f527;
	fma.rn.f32 	%f608, %f538, %f544, %f528;
	fma.rn.f32 	%f609, %f538, %f545, %f529;
	fma.rn.f32 	%f610, %f538, %f546, %f530;
	ld.shared.v4.f32 	{%f611, %f612, %f613, %f614}, [%r42+1280];
	ld.shared.v4.f32 	{%f615, %f616, %f617, %f618}, [%r42+1296];
	ld.shared.v4.f32 	{%f619, %f620, %f621, %f622}, [%r44+1280];
	ld.shared.v4.f32 	{%f623, %f624, %f625, %f626}, [%r44+1296];
	fma.rn.f32 	%f627, %f611, %f619, %f547;
	fma.rn.f32 	%f628, %f611, %f620, %f548;
	fma.rn.f32 	%f629, %f611, %f621, %f549;
	fma.rn.f32 	%f630, %f611, %f622, %f550;
	fma.rn.f32 	%f631, %f611, %f623, %f551;
	fma.rn.f32 	%f632, %f611, %f624, %f552;
	fma.rn.f32 	%f633, %f611, %f625, %f553;
	fma.rn.f32 	%f634, %f611, %f626, %f554;
	fma.rn.f32 	%f635, %f612, %f619, %f555;
	fma.rn.f32 	%f636, %f612, %f620, %f556;
	fma.rn.f32 	%f637, %f612, %f621, %f557;
	fma.rn.f32 	%f638, %f612, %f622, %f558;
	fma.rn.f32 	%f639, %f612, %f623, %f559;
	fma.rn.f32 	%f640, %f612, %f624, %f560;
	fma.rn.f32 	%f641, %f612, %f625, %f561;
	fma.rn.f32 	%f642, %f612, %f626, %f562;
	fma.rn.f32 	%f643, %f613, %f619, %f563;
	fma.rn.f32 	%f644, %f613, %f620, %f564;
	fma.rn.f32 	%f645, %f613, %f621, %f565;
	fma.rn.f32 	%f646, %f613, %f622, %f566;
	fma.rn.f32 	%f647, %f613, %f623, %f567;
	fma.rn.f32 	%f648, %f613, %f624, %f568;
	fma.rn.f32 	%f649, %f613, %f625, %f569;
	fma.rn.f32 	%f650, %f613, %f626, %f570;
	fma.rn.f32 	%f651, %f614, %f619, %f571;
	fma.rn.f32 	%f652, %f614, %f620, %f572;
	fma.rn.f32 	%f653, %f614, %f621, %f573;
	fma.rn.f32 	%f654, %f614, %f622, %f574;
	fma.rn.f32 	%f655, %f614, %f623, %f575;
	fma.rn.f32 	%f656, %f614, %f624, %f576;
	fma.rn.f32 	%f657, %f614, %f625, %f577;
	fma.rn.f32 	%f658, %f614, %f626, %f578;
	fma.rn.f32 	%f659, %f615, %f619, %f579;
	fma.rn.f32 	%f660, %f615, %f620, %f580;
	fma.rn.f32 	%f661, %f615, %f621, %f581;
	fma.rn.f32 	%f662, %f615, %f622, %f582;
	fma.rn.f32 	%f663, %f615, %f623, %f583;
	fma.rn.f32 	%f664, %f615, %f624, %f584;
	fma.rn.f32 	%f665, %f615, %f625, %f585;
	fma.rn.f32 	%f666, %f615, %f626, %f586;
	fma.rn.f32 	%f667, %f616, %f619, %f587;
	fma.rn.f32 	%f668, %f616, %f620, %f588;
	fma.rn.f32 	%f669, %f616, %f621, %f589;
	fma.rn.f32 	%f670, %f616, %f622, %f590;
	fma.rn.f32 	%f671, %f616, %f623, %f591;
	fma.rn.f32 	%f672, %f616, %f624, %f592;
	fma.rn.f32 	%f673, %f616, %f625, %f593;
	fma.rn.f32 	%f674, %f616, %f626, %f594;
	fma.rn.f32 	%f675, %f617, %f619, %f595;
	fma.rn.f32 	%f676, %f617, %f620, %f596;
	fma.rn.f32 	%f677, %f617, %f621, %f597;
	fma.rn.f32 	%f678, %f617, %f622, %f598;
	fma.rn.f32 	%f679, %f617, %f623, %f599;
	fma.rn.f32 	%f680, %f617, %f624, %f600;
	fma.rn.f32 	%f681, %f617, %f625, %f601;
	fma.rn.f32 	%f682, %f617, %f626, %f602;
	fma.rn.f32 	%f683, %f618, %f619, %f603;
	fma.rn.f32 	%f684, %f618, %f620, %f604;
	fma.rn.f32 	%f685, %f618, %f621, %f605;
	fma.rn.f32 	%f686, %f618, %f622, %f606;
	fma.rn.f32 	%f687, %f618, %f623, %f607;
	fma.rn.f32 	%f688, %f618, %f624, %f608;
	fma.rn.f32 	%f689, %f618, %f625, %f609;
	fma.rn.f32 	%f690, %f618, %f626, %f610;
	ld.shared.v4.f32 	{%f691, %f692, %f693, %f694}, [%r42+1536];
	ld.shared.v4.f32 	{%f695, %f696, %f697, %f698}, [%r42+1552];
	ld.shared.v4.f32 	{%f699, %f700, %f701, %f702}, [%r44+1536];
	ld.shared.v4.f32 	{%f703, %f704, %f705, %f706}, [%r44+1552];
	fma.rn.f32 	%f707, %f691, %f699, %f627;
	fma.rn.f32 	%f708, %f691, %f700, %f628;
	fma.rn.f32 	%f709, %f691, %f701, %f629;
	fma.rn.f32 	%f710, %f691, %f702, %f630;
	fma.rn.f32 	%f711, %f691, %f703, %f631;
	fma.rn.f32 	%f712, %f691, %f704, %f632;
	fma.rn.f32 	%f713, %f691, %f705, %f633;
	fma.rn.f32 	%f714, %f691, %f706, %f634;
	fma.rn.f32 	%f715, %f692, %f699, %f635;
	fma.rn.f32 	%f716, %f692, %f700, %f636;
	fma.rn.f32 	%f717, %f692, %f701, %f637;
	fma.rn.f32 	%f718, %f692, %f702, %f638;
	fma.rn.f32 	%f719, %f692, %f703, %f639;
	fma.rn.f32 	%f720, %f692, %f704, %f640;
	fma.rn.f32 	%f721, %f692, %f705, %f641;
	fma.rn.f32 	%f722, %f692, %f706, %f642;
	fma.rn.f32 	%f723, %f693, %f699, %f643;
	fma.rn.f32 	%f724, %f693, %f700, %f644;
	fma.rn.f32 	%f725, %f693, %f701, %f645;
	fma.rn.f32 	%f726, %f693, %f702, %f646;
	fma.rn.f32 	%f727, %f693, %f703, %f647;
	fma.rn.f32 	%f728, %f693, %f704, %f648;
	fma.rn.f32 	%f729, %f693, %f705, %f649;
	fma.rn.f32 	%f730, %f693, %f706, %f650;
	fma.rn.f32 	%f731, %f694, %f699, %f651;
	fma.rn.f32 	%f732, %f694, %f700, %f652;
	fma.rn.f32 	%f733, %f694, %f701, %f653;
	fma.rn.f32 	%f734, %f694, %f702, %f654;
	fma.rn.f32 	%f735, %f694, %f703, %f655;
	fma.rn.f32 	%f736, %f694, %f704, %f656;
	fma.rn.f32 	%f737, %f694, %f705, %f657;
	fma.rn.f32 	%f738, %f694, %f706, %f658;
	fma.rn.f32 	%f739, %f695, %f699, %f659;
	fma.rn.f32 	%f740, %f695, %f700, %f660;
	fma.rn.f32 	%f741, %f695, %f701, %f661;
	fma.rn.f32 	%f742, %f695, %f702, %f662;
	fma.rn.f32 	%f743, %f695, %f703, %f663;
	fma.rn.f32 	%f744, %f695, %f704, %f664;
	fma.rn.f32 	%f745, %f695, %f705, %f665;
	fma.rn.f32 	%f746, %f695, %f706, %f666;
	fma.rn.f32 	%f747, %f696, %f699, %f667;
	fma.rn.f32 	%f748, %f696, %f700, %f668;
	fma.rn.f32 	%f749, %f696, %f701, %f669;
	fma.rn.f32 	%f750, %f696, %f702, %f670;
	fma.rn.f32 	%f751, %f696, %f703, %f671;
	fma.rn.f32 	%f752, %f696, %f704, %f672;
	fma.rn.f32 	%f753, %f696, %f705, %f673;
	fma.rn.f32 	%f754, %f696, %f706, %f674;
	fma.rn.f32 	%f755, %f697, %f699, %f675;
	fma.rn.f32 	%f756, %f697, %f700, %f676;
	fma.rn.f32 	%f757, %f697, %f701, %f677;
	fma.rn.f32 	%f758, %f697, %f702, %f678;
	fma.rn.f32 	%f759, %f697, %f703, %f679;
	fma.rn.f32 	%f760, %f697, %f704, %f680;
	fma.rn.f32 	%f761, %f697, %f705, %f681;
	fma.rn.f32 	%f762, %f697, %f706, %f682;
	fma.rn.f32 	%f763, %f698, %f699, %f683;
	fma.rn.f32 	%f764, %f698, %f700, %f684;
	fma.rn.f32 	%f765, %f698, %f701, %f685;
	fma.rn.f32 	%f766, %f698, %f702, %f686;
	fma.rn.f32 	%f767, %f698, %f703, %f687;
	fma.rn.f32 	%f768, %f698, %f704, %f688;
	fma.rn.f32 	%f769, %f698, %f705, %f689;
	fma.rn.f32 	%f770, %f698, %f706, %f690;
	ld.shared.v4.f32 	{%f771, %f772, %f773, %f774}, [%r42+1792];
	ld.shared.v4.f32 	{%f775, %f776, %f777, %f778}, [%r42+1808];
	ld.shared.v4.f32 	{%f779, %f780, %f781, %f782}, [%r44+1792];
	ld.shared.v4.f32 	{%f783, %f784, %f785, %f786}, [%r44+1808];
	fma.rn.f32 	%f914, %f771, %f779, %f707;
	fma.rn.f32 	%f913, %f771, %f780, %f708;
	fma.rn.f32 	%f912, %f771, %f781, %f709;
	fma.rn.f32 	%f911, %f771, %f782, %f710;
	fma.rn.f32 	%f910, %f771, %f783, %f711;
	fma.rn.f32 	%f909, %f771, %f784, %f712;
	fma.rn.f32 	%f908, %f771, %f785, %f713;
	fma.rn.f32 	%f907, %f771, %f786, %f714;
	fma.rn.f32 	%f906, %f772, %f779, %f715;
	fma.rn.f32 	%f905, %f772, %f780, %f716;
	fma.rn.f32 	%f904, %f772, %f781, %f717;
	fma.rn.f32 	%f903, %f772, %f782, %f718;
	fma.rn.f32 	%f902, %f772, %f783, %f719;
	fma.rn.f32 	%f901, %f772, %f784, %f720;
	fma.rn.f32 	%f900, %f772, %f785, %f721;
	fma.rn.f32 	%f899, %f772, %f786, %f722;
	fma.rn.f32 	%f898, %f773, %f779, %f723;
	fma.rn.f32 	%f897, %f773, %f780, %f724;
	fma.rn.f32 	%f896, %f773, %f781, %f725;
	fma.rn.f32 	%f895, %f773, %f782, %f726;
	fma.rn.f32 	%f894, %f773, %f783, %f727;
	fma.rn.f32 	%f893, %f773, %f784, %f728;
	fma.rn.f32 	%f892, %f773, %f785, %f729;
	fma.rn.f32 	%f891, %f773, %f786, %f730;
	fma.rn.f32 	%f890, %f774, %f779, %f731;
	fma.rn.f32 	%f889, %f774, %f780, %f732;
	fma.rn.f32 	%f888, %f774, %f781, %f733;
	fma.rn.f32 	%f887, %f774, %f782, %f734;
	fma.rn.f32 	%f886, %f774, %f783, %f735;
	fma.rn.f32 	%f885, %f774, %f784, %f736;
	fma.rn.f32 	%f884, %f774, %f785, %f737;
	fma.rn.f32 	%f883, %f774, %f786, %f738;
	fma.rn.f32 	%f882, %f775, %f779, %f739;
	fma.rn.f32 	%f881, %f775, %f780, %f740;
	fma.rn.f32 	%f880, %f775, %f781, %f741;
	fma.rn.f32 	%f879, %f775, %f782, %f742;
	fma.rn.f32 	%f878, %f775, %f783, %f743;
	fma.rn.f32 	%f877, %f775, %f784, %f744;
	fma.rn.f32 	%f876, %f775, %f785, %f745;
	fma.rn.f32 	%f875, %f775, %f786, %f746;
	fma.rn.f32 	%f874, %f776, %f779, %f747;
	fma.rn.f32 	%f873, %f776, %f780, %f748;
	fma.rn.f32 	%f872, %f776, %f781, %f749;
	fma.rn.f32 	%f871, %f776, %f782, %f750;
	fma.rn.f32 	%f870, %f776, %f783, %f751;
	fma.rn.f32 	%f869, %f776, %f784, %f752;
	fma.rn.f32 	%f868, %f776, %f785, %f753;
	fma.rn.f32 	%f867, %f776, %f786, %f754;
	fma.rn.f32 	%f866, %f777, %f779, %f755;
	fma.rn.f32 	%f865, %f777, %f780, %f756;
	fma.rn.f32 	%f864, %f777, %f781, %f757;
	fma.rn.f32 	%f863, %f777, %f782, %f758;
	fma.rn.f32 	%f862, %f777, %f783, %f759;
	fma.rn.f32 	%f861, %f777, %f784, %f760;
	fma.rn.f32 	%f860, %f777, %f785, %f761;
	fma.rn.f32 	%f859, %f777, %f786, %f762;
	fma.rn.f32 	%f858, %f778, %f779, %f763;
	fma.rn.f32 	%f857, %f778, %f780, %f764;
	fma.rn.f32 	%f856, %f778, %f781, %f765;
	fma.rn.f32 	%f855, %f778, %f782, %f766;
	fma.rn.f32 	%f854, %f778, %f783, %f767;
	fma.rn.f32 	%f853, %f778, %f784, %f768;
	fma.rn.f32 	%f852, %f778, %f785, %f769;
	fma.rn.f32 	%f851, %f778, %f786, %f770;
	bar.sync 	0;
	add.s32 	%r70, %r70, 8;
	add.s64 	%rd64, %rd64, 32;
	add.s64 	%rd63, %rd63, 32;
	shl.b32 	%r45, %r66, 3;
	mul.wide.s32 	%rd26, %r45, 4;
	add.s64 	%rd62, %rd62, %rd26;
	setp.lt.s32 	%p2, %r70, %r69;
	@%p2 bra 	$L__BB0_2;
$L__BB0_3:
	ld.param.u64 	%rd61, [_Z6sgemm4ILi64ELi64ELi8ELi8ELi8EEviiiPfS0_S0__param_5];
	ld.param.u32 	%r67, [_Z6sgemm4ILi64ELi64ELi8ELi8ELi8EEviiiPfS0_S0__param_1];
	mov.u32 	%r46, %ctaid.y;
	mul.lo.s32 	%r47, %r46, %r67;
	shl.b32 	%r48, %r47, 6;
	mov.u32 	%r49, %ctaid.x;
	shl.b32 	%r50, %r49, 6;
	add.s32 	%r51, %r48, %r50;
	cvt.s64.s32 	%rd27, %r51;
	cvta.to.global.u64 	%rd28, %rd61;
	mov.u32 	%r52, %tid.y;
	mul.lo.s32 	%r53, %r52, %r67;
	shl.b32 	%r54, %r53, 3;
	mov.u32 	%r55, %tid.x;
	shl.b32 	%r56, %r55, 3;
	add.s32 	%r57, %r54, %r56;
	cvt.s64.s32 	%rd29, %r57;
	add.s64 	%rd30, %rd29, %rd27;
	shl.b64 	%rd31, %rd30, 2;
	add.s64 	%rd32, %rd28, %rd31;
	st.global.v4.f32 	[%rd32], {%f914, %f913, %f912, %f911};
	st.global.v4.f32 	[%rd32+16], {%f910, %f909, %f908, %f907};
	add.s32 	%r58, %r57, %r67;
	cvt.s64.s32 	%rd33, %r58;
	add.s64 	%rd34, %rd33, %rd27;
	shl.b64 	%rd35, %rd34, 2;
	add.s64 	%rd36, %rd28, %rd35;
	st.global.v4.f32 	[%rd36], {%f906, %f905, %f904, %f903};
	st.global.v4.f32 	[%rd36+16], {%f902, %f901, %f900, %f899};
	add.s32 	%r59, %r58, %r67;
	cvt.s64.s32 	%rd37, %r59;
	add.s64 	%rd38, %rd37, %rd27;
	shl.b64 	%rd39, %rd38, 2;
	add.s64 	%rd40, %rd28, %rd39;
	st.global.v4.f32 	[%rd40], {%f898, %f897, %f896, %f895};
	st.global.v4.f32 	[%rd40+16], {%f894, %f893, %f892, %f891};
	add.s32 	%r60, %r59, %r67;
	cvt.s64.s32 	%rd41, %r60;
	add.s64 	%rd42, %rd41, %rd27;
	shl.b64 	%rd43, %rd42, 2;
	add.s64 	%rd44, %rd28, %rd43;
	st.global.v4.f32 	[%rd44], {%f890, %f889, %f888, %f887};
	st.global.v4.f32 	[%rd44+16], {%f886, %f885, %f884, %f883};
	add.s32 	%r61, %r60, %r67;
	cvt.s64.s32 	%rd45, %r61;
	add.s64 	%rd46, %rd45, %rd27;
	shl.b64 	%rd47, %rd46, 2;
	add.s64 	%rd48, %rd28, %rd47;
	st.global.v4.f32 	[%rd48], {%f882, %f881, %f880, %f879};
	st.global.v4.f32 	[%rd48+16], {%f878, %f877, %f876, %f875};
	add.s32 	%r62, %r61, %r67;
	cvt.s64.s32 	%rd49, %r62;
	add.s64 	%rd50, %rd49, %rd27;
	shl.b64 	%rd51, %rd50, 2;
	add.s64 	%rd52, %rd28, %rd51;
	st.global.v4.f32 	[%rd52], {%f874, %f873, %f872, %f871};
	st.global.v4.f32 	[%rd52+16], {%f870, %f869, %f868, %f867};
	add.s32 	%r63, %r62, %r67;
	cvt.s64.s32 	%rd53, %r63;
	add.s64 	%rd54, %rd53, %rd27;
	shl.b64 	%rd55, %rd54, 2;
	add.s64 	%rd56, %rd28, %rd55;
	st.global.v4.f32 	[%rd56], {%f866, %f865, %f864, %f863};
	st.global.v4.f32 	[%rd56+16], {%f862, %f861, %f860, %f859};
	add.s32 	%r64, %r63, %r67;
	cvt.s64.s32 	%rd57, %r64;
	add.s64 	%rd58, %rd57, %rd27;
	shl.b64 	%rd59, %rd58, 2;
	add.s64 	%rd60, %rd28, %rd59;
	st.global.v4.f32 	[%rd60], {%f858, %f857, %f856, %f855};
	st.global.v4.f32 	[%rd60+16], {%f854, %f853, %f852, %f851};
	ret;

}


// ===== COMPILED SASS (sm_100) =====

	.target	sm_100

	.elftype	@"ET_EXEC"


//--------------------- .note.nv.tkinfo           --------------------------
	.section	.note.nv.tkinfo,"",@"SHT_NOTE"
	.sectionflags	@"SHF_NOTE_NV_TKINFO"
	.tkinfo
        /*0018*/ 	.word	0x00000002
        /*0030*/ 	.string	""
        /*0030*/ 	.string	"ptxas"
        /*0030*/ 	.string	"Cuda compilation tools, release 13.0, V13.0.88"
        /*0030*/ 	.string	"Build cuda_13.0.r13.0/compiler.36424714_0"
        /*0030*/ 	.string	"-arch sm_100 -m 64 "



//--------------------- .note.nv.cuinfo           --------------------------
	.section	.note.nv.cuinfo,"",@"SHT_NOTE"
	.sectionflags	@"SHF_NOTE_NV_CUINFO"
        /*0018*/ 	.short	0x0002
        /*001a*/ 	.short	0x0064
        /*001c*/ 	.short	0x0082
	.zero		2


//--------------------- .nv.info                  --------------------------
	.section	.nv.info,"",@"SHT_CUDA_INFO"
	.align	4


	//----- nvinfo : EIATTR_REGCOUNT
	.align		4
        /*0000*/ 	.byte	0x04, 0x2f
        /*0002*/ 	.short	(.L_1 - .L_0)
	.align		4
.L_0:
        /*0004*/ 	.word	index@(_Z6sgemm4ILi64ELi64ELi8ELi8ELi8EEviiiPfS0_S0_)
        /*0008*/ 	.word	0x00000077


	//----- nvinfo : EIATTR_FRAME_SIZE
	.align		4
.L_1:
        /*000c*/ 	.byte	0x04, 0x11
        /*000e*/ 	.short	(.L_3 - .L_2)
	.align		4
.L_2:
        /*0010*/ 	.word	index@(_Z6sgemm4ILi64ELi64ELi8ELi8ELi8EEviiiPfS0_S0_)
        /*0014*/ 	.word	0x00000000


	//----- nvinfo : EIATTR_MIN_STACK_SIZE
	.align		4
.L_3:
        /*0018*/ 	.byte	0x04, 0x12
        /*001a*/ 	.short	(.L_5 - .L_4)
	.align		4
.L_4:
        /*001c*/ 	.word	index@(_Z6sgemm4ILi64ELi64ELi8ELi8ELi8EEviiiPfS0_S0_)
        /*0020*/ 	.word	0x00000000
.L_5:


//--------------------- .nv.compat                --------------------------
	.section	.nv.compat,"",@"SHT_CUDA_COMPAT_INFO"
	.align	4
        /*0000*/ 	.byte	0x02, 0x09, 0x00, 0x00, 0x02, 0x02, 0x01, 0x00, 0x02, 0x05, 0x05, 0x00, 0x03, 0x07, 0x01, 0x01
        /*0010*/ 	.byte	0x02, 0x03, 0x00, 0x00, 0x02, 0x06, 0x01, 0x00, 0x04, 0x0b, 0x08, 0x00, 0x09, 0x00, 0x00, 0x00
        /*0020*/ 	.byte	0x00, 0x00, 0x00, 0x00


//--------------------- .nv.info._Z6sgemm4ILi64ELi64ELi8ELi8ELi8EEviiiPfS0_S0_ --------------------------
	.section	.nv.info._Z6sgemm4ILi64ELi64ELi8ELi8ELi8EEviiiPfS0_S0_,"",@"SHT_CUDA_INFO"
	.sectionflags	@""
	.align	4


	//----- nvinfo : EIATTR_CUDA_API_VERSION
	.align		4
        /*0000*/ 	.byte	0x04, 0x37
        /*0002*/ 	.short	(.L_7 - .L_6)
.L_6:
        /*0004*/ 	.word	0x00000082


	//----- nvinfo : EIATTR_KPARAM_INFO
	.align		4
.L_7:
        /*0008*/ 	.byte	0x04, 0x17
        /*000a*/ 	.short	(.L_9 - .L_8)
.L_8:
        /*000c*/ 	.word	0x00000000
        /*0010*/ 	.short	0x0005
        /*0012*/ 	.short	0x0020
        /*0014*/ 	.byte	0x00, 0xf5, 0x21, 0x00


	//----- nvinfo : EIATTR_KPARAM_INFO
	.align		4
.L_9:
        /*0018*/ 	.byte	0x04, 0x17
        /*001a*/ 	.short	(.L_11 - .L_10)
.L_10:
        /*001c*/ 	.word	0x00000000
        /*0020*/ 	.short	0x0004
        /*0022*/ 	.short	0x0018
        /*0024*/ 	.byte	0x00, 0xf5, 0x21, 0x00


	//----- nvinfo : EIATTR_KPARAM_INFO
	.align		4
.L_11:
        /*0028*/ 	.byte	0x04, 0x17
        /*002a*/ 	.short	(.L_13 - .L_12)
.L_12:
        /*002c*/ 	.word	0x00000000
        /*0030*/ 	.short	0x0003
        /*0032*/ 	.short	0x0010
        /*0034*/ 	.byte	0x00, 0xf5, 0x21, 0x00


	//----- nvinfo : EIATTR_KPARAM_INFO
	.align		4
.L_13:
        /*0038*/ 	.byte	0x04, 0x17
        /*003a*/ 	.short	(.L_15 - .L_14)
.L_14:
        /*003c*/ 	.word	0x00000000
        /*0040*/ 	.short	0x0002
        /*0042*/ 	.short	0x0008
        /*0044*/ 	.byte	0x00, 0xf0, 0x11, 0x00


	//----- nvinfo : EIATTR_KPARAM_INFO
	.align		4
.L_15:
        /*0048*/ 	.byte	0x04, 0x17
        /*004a*/ 	.short	(.L_17 - .L_16)
.L_16:
        /*004c*/ 	.word	0x00000000
        /*0050*/ 	.short	0x0001
        /*0052*/ 	.short	0x0004
        /*0054*/ 	.byte	0x00, 0xf0, 0x11, 0x00


	//----- nvinfo : EIATTR_KPARAM_INFO
	.align		4
.L_17:
        /*0058*/ 	.byte	0x04, 0x17
        /*005a*/ 	.short	(.L_19 - .L_18)
.L_18:
        /*005c*/ 	.word	0x00000000
        /*0060*/ 	.short	0x0000
        /*0062*/ 	.short	0x0000
        /*0064*/ 	.byte	0x00, 0xf0, 0x11, 0x00


	//----- nvinfo : EIATTR_SPARSE_MMA_MASK
	.align		4
.L_19:
        /*0068*/ 	.byte	0x03, 0x50
        /*006a*/ 	.short	0x0000


	//----- nvinfo : EIATTR_MAXREG_COUNT
	.align		4
        /*006c*/ 	.byte	0x03, 0x1b
        /*006e*/ 	.short	0x00ff


	//----- nvinfo : EIATTR_NUM_BARRIERS
	.align		4
        /*0070*/ 	.byte	0x02, 0x4c
        /*0072*/ 	.byte	0x01
	.zero		1


	//----- nvinfo : EIATTR_MERCURY_ISA_VERSION
	.align		4
        /*0074*/ 	.byte	0x03, 0x5f
        /*0076*/ 	.short	0x0101


	//----- nvinfo : EIATTR_VRC_CTA_INIT_COUNT
	.align		4
        /*0078*/ 	.byte	0x02, 0x4a
	.zero		1
	.zero		1


	//----- nvinfo : EIATTR_EXIT_INSTR_OFFSETS
	.align		4
        /*007c*/ 	.byte	0x04, 0x1c
        /*007e*/ 	.short	(.L_21 - .L_20)


	//   ....[0]....
.L_20:
        /*0080*/ 	.word	0x00002d40


	//----- nvinfo : EIATTR_CBANK_PARAM_SIZE
	.align		4
.L_21:
        /*0084*/ 	.byte	0x03, 0x19
        /*0086*/ 	.short	0x0028


	//----- nvinfo : EIATTR_PARAM_CBANK
	.align		4
        /*0088*/ 	.byte	0x04, 0x0a
        /*008a*/ 	.short	(.L_23 - .L_22)
	.align		4
.L_22:
        /*008c*/ 	.word	index@(.nv.constant0._Z6sgemm4ILi64ELi64ELi8ELi8ELi8EEviiiPfS0_S0_)
        /*0090*/ 	.short	0x0380
        /*0092*/ 	.short	0x0028


	//----- nvinfo : EIATTR_SW_WAR
	.align		4
.L_23:
        /*0094*/ 	.byte	0x04, 0x36
        /*0096*/ 	.short	(.L_25 - .L_24)
.L_24:
        /*0098*/ 	.word	0x00000008
.L_25:


//--------------------- .nv.callgraph             --------------------------
	.section	.nv.callgraph,"",@"SHT_CUDA_CALLGRAPH"
	.align	4
	.sectionentsize	8
	.align		4
        /*0000*/ 	.word	0x00000000
	.align		4
        /*0004*/ 	.word	0xffffffff
	.align		4
        /*0008*/ 	.word	0x00000000
	.align		4
        /*000c*/ 	.word	0xfffffffe
	.align		4
        /*0010*/ 	.word	0x00000000
	.align		4
        /*0014*/ 	.word	0xfffffffd
	.align		4
        /*0018*/ 	.word	0x00000000
	.align		4
        /*001c*/ 	.word	0xfffffffc


//--------------------- .text._Z6sgemm4ILi64ELi64ELi8ELi8ELi8EEviiiPfS0_S0_ --------------------------
	.section	.text._Z6sgemm4ILi64ELi64ELi8ELi8ELi8EEviiiPfS0_S0_,"ax",@progbits
	.align	128
        .global         _Z6sgemm4ILi64ELi64ELi8ELi8ELi8EEviiiPfS0_S0_
        .type           _Z6sgemm4ILi64ELi64ELi8ELi8ELi8EEviiiPfS0_S0_,@function
        .size           _Z6sgemm4ILi64ELi64ELi8ELi8ELi8EEviiiPfS0_S0_,(.L_x_3 - _Z6sgemm4ILi64ELi64ELi8ELi8ELi8EEviiiPfS0_S0_)
        .other          _Z6sgemm4ILi64ELi64ELi8ELi8ELi8EEviiiPfS0_S0_,@"STO_CUDA_ENTRY STV_DEFAULT"
_Z6sgemm4ILi64ELi64ELi8ELi8ELi8EEviiiPfS0_S0_:
.text._Z6sgemm4ILi64ELi64ELi8ELi8ELi8EEviiiPfS0_S0_:
[----:B------:R-:W-:Y:S01]  /*0000*/  LDC R1, c[0x0][0x37c] ;  /* 0x0000df00ff017b82 */ /* 0x000fe20000000800 */
[----:B------:R-:W0:Y:S07]  /*0010*/  LDCU UR14, c[0x0][0x388] ;  /* 0x00007100ff0e77ac */ /* 0x000e2e0008000800 */
[----:B------:R-:W1:Y:S01]  /*0020*/  S2UR UR9, SR_CTAID.X ;  /* 0x00000000000979c3 */ /* 0x000e620000002500 */
[----:B------:R-:W2:Y:S01]  /*0030*/  S2R R0, SR_TID.X ;  /* 0x0000000000007919 */ /* 0x000ea20000002100 */
[----:B------:R-:W-:-:S02]  /*0040*/  CS2R R78, SRZ ;  /* 0x00000000004e7805 */ /* 0x000fc4000001ff00 */
[----:B------:R-:W-:Y:S02]  /*0050*/  CS2R R76, SRZ ;  /* 0x00000000004c7805 */ /* 0x000fe4000001ff00 */
[----:B------:R-:W-:Y:S01]  /*0060*/  CS2R R14, SRZ ;  /* 0x00000000000e7805 */ /* 0x000fe2000001ff00 */
[----:B------:R-:W3:Y:S01]  /*0070*/  S2R R2, SR_TID.Y ;  /* 0x0000000000027919 */ /* 0x000ee20000002200 */
[----:B------:R-:W-:Y:S02]  /*0080*/  CS2R R12, SRZ ;  /* 0x00000000000c7805 */ /* 0x000fe4000001ff00 */
[----:B------:R-:W-:Y:S01]  /*0090*/  CS2R R18, SRZ ;  /* 0x0000000000127805 */ /* 0x000fe2000001ff00 */
[----:B------:R-:W4:Y:S01]  /*00a0*/  S2UR UR10, SR_CTAID.Y ;  /* 0x00000000000a79c3 */ /* 0x000f220000002600 */
[----:B------:R-:W-:Y:S02]  /*00b0*/  CS2R R16, SRZ ;  /* 0x0000000000107805 */ /* 0x000fe4000001ff00 */
[----:B------:R-:W-:-:S02]  /*00c0*/  CS2R R42, SRZ ;  /* 0x00000000002a7805 */ /* 0x000fc4000001ff00 */
[----:B------:R-:W-:Y:S02]  /*00d0*/  CS2R R40, SRZ ;  /* 0x0000000000287805 */ /* 0x000fe4000001ff00 */
[----:B------:R-:W-:Y:S02]  /*00e0*/  CS2R R30, SRZ ;  /* 0x00000000001e7805 */ /* 0x000fe4000001ff00 */
[----:B------:R-:W-:Y:S02]  /*00f0*/  CS2R R28, SRZ ;  /* 0x00000000001c7805 */ /* 0x000fe4000001ff00 */
[----:B------:R-:W-:Y:S02]  /*0100*/  CS2R R66, SRZ ;  /* 0x0000000000427805 */ /* 0x000fe4000001ff00 */
[----:B------:R-:W-:Y:S02]  /*0110*/  CS2R R64, SRZ ;  /* 0x0000000000407805 */ /* 0x000fe4000001ff00 */
[----:B------:R-:W-:Y:S01]  /*0120*/  CS2R R34, SRZ ;  /* 0x0000000000227805 */ /* 0x000fe2000001ff00 */
[----:B0-----:R-:W-:Y:S01]  /*0130*/  UISETP.GE.AND UP0, UPT, UR14, 0x1, UPT ;  /* 0x000000010e00788c */ /* 0x001fe2000bf06270 */
[----:B------:R-:W-:-:S02]  /*0140*/  CS2R R32, SRZ ;  /* 0x0000000000207805 */ /* 0x000fc4000001ff00 */
[----:B------:R-:W-:Y:S02]  /*0150*/  CS2R R26, SRZ ;  /* 0x00000000001a7805 */ /* 0x000fe4000001ff00 */
[----:B------:R-:W-:Y:S02]  /*0160*/  CS2R R24, SRZ ;  /* 0x0000000000187805 */ /* 0x000fe4000001ff00 */
[----:B------:R-:W-:Y:S02]  /*0170*/  CS2R R38, SRZ ;  /* 0x0000000000267805 */ /* 0x000fe4000001ff00 */
[----:B------:R-:W-:Y:S02]  /*0180*/  CS2R R36, SRZ ;  /* 0x0000000000247805 */ /* 0x000fe4000001ff00 */
[----:B------:R-:W-:Y:S02]  /*0190*/  CS2R R70, SRZ ;  /* 0x0000000000467805 */ /* 0x000fe4000001ff00 */
        /* <DEDUP_REMOVED lines=13> */
[----:B------:R-:W0:Y:S01]  /*0270*/  LDCU.64 UR12, c[0x0][0x358] ;  /* 0x00006b00ff0c77ac */ /* 0x000e220008000a00 */
[----:B-1234-:R-:W-:Y:S05]  /*0280*/  BRA.U !UP0, `(.L_x_0) ;  /* 0x0000002508b47547 */ /* 0x01efea000b800000 */
[----:B------:R-:W-:Y:S01]  /*0290*/  LEA R6, R2, R0, 0x3 ;  /* 0x0000000002067211 */ /* 0x000fe200078e18ff */
[----:B------:R-:W1:Y:S01]  /*02a0*/  LDCU UR15, c[0x0][0x384] ;  /* 0x00007080ff0f77ac */ /* 0x000e620008000800 */
[----:B------:R-:W-:Y:S01]  /*02b0*/  SHF.L.U32 R3, R0, 0x2, RZ ;  /* 0x0000000200037819 */ /* 0x000fe200000006ff */
[----:B------:R-:W2:Y:S01]  /*02c0*/  LDC.64 R94, c[0x0][0x398] ;  /* 0x0000e600ff5e7b82 */ /* 0x000ea20000000a00 */
[C---:B------:R-:W-:Y:S01]  /*02d0*/  LOP3.LUT R7, R6.reuse, 0xffff, RZ, 0xc0, !PT ;  /* 0x0000ffff06077812 */ /* 0x040fe200078ec0ff */
[----:B------:R-:W-:Y:S01]  /*02e0*/  USHF.L.U32 UR4, UR10, 0x6, URZ ;  /* 0x000000060a047899 */ /* 0x000fe200080006ff */
[----:B------:R-:W-:Y:S01]  /*02f0*/  LOP3.LUT R4, R3, 0x4, RZ, 0xc0, !PT ;  /* 0x0000000403047812 */ /* 0x000fe200078ec0ff */
[----:B------:R-:W3:Y:S01]  /*0300*/  LDCU.64 UR16, c[0x0][0x390] ;  /* 0x00007200ff1077ac */ /* 0x000ee20008000a00 */
[----:B------:R-:W-:Y:S01]  /*0310*/  SHF.R.U32.HI R7, RZ, 0x1, R7 ;  /* 0x00000001ff077819 */ /* 0x000fe20000011607 */
[----:B------:R-:W-:Y:S01]  /*0320*/  HFMA2 R60, -RZ, RZ, 0, 2.384185791015625e-07 ;  /* 0x00000004ff3c7431 */ /* 0x000fe200000001ff */
[----:B------:R-:W-:Y:S01]  /*0330*/  SHF.L.U32 R3, R6, 0x2, RZ ;  /* 0x0000000206037819 */ /* 0x000fe200000006ff */
[----:B------:R-:W-:Y:S01]  /*0340*/  UIMAD UR4, UR4, UR14, URZ ;  /* 0x0000000e040472a4 */ /* 0x000fe2000f8e02ff */
[----:B------:R-:W-:Y:S01]  /*0350*/  LOP3.LUT R7, R7, 0xffff, RZ, 0xc0, !PT ;  /* 0x0000ffff07077812 */ /* 0x000fe200078ec0ff */
[----:B------:R-:W-:Y:S01]  /*0360*/  HFMA2 R79, -RZ, RZ, 0, 0 ;  /* 0x00000000ff4f7431 */ /* 0x000fe200000001ff */
[----:B------:R-:W-:Y:S01]  /*0370*/  MOV R5, UR14 ;  /* 0x0000000e00057c02 */ /* 0x000fe20008000f00 */
[----:B------:R-:W-:Y:S01]  /*0380*/  UIMAD.WIDE UR4, UR4, 0x4, URZ ;  /* 0x00000004040478a5 */ /* 0x000fe2000f8e02ff */
[----:B------:R-:W-:Y:S01]  /*0390*/  MOV R9, 0x4 ;  /* 0x0000000400097802 */ /* 0x000fe20000000f00 */
[----:B------:R-:W-:Y:S01]  /*03a0*/  IMAD R4, R7, UR14, R4 ;  /* 0x0000000e07047c24 */ /* 0x000fe2000f8e0204 */
[----:B------:R-:W-:Y:S01]  /*03b0*/  SHF.R.U32.HI R10, RZ, 0x4, R6 ;  /* 0x00000004ff0a7819 */ /* 0x000fe20000011606 */
[----:B------:R-:W-:Y:S01]  /*03c0*/  USHF.L.U32 UR6, UR9, 0x6, URZ ;  /* 0x0000000609067899 */ /* 0x000fe200080006ff */
[----:B------:R-:W-:Y:S01]  /*03d0*/  LOP3.LUT R3, R3, 0x3c, RZ, 0xc0, !PT ;  /* 0x0000003c03037812 */ /* 0x000fe200078ec0ff */
[----:B------:R-:W-:Y:S01]  /*03e0*/  IMAD.WIDE.U32 R8, R4, R9, UR4 ;  /* 0x0000000404087e25 */ /* 0x000fe2000f8e0009 */
[----:B------:R-:W-:Y:S01]  /*03f0*/  LEA R5, R5, R4, 0x5 ;  /* 0x0000000405057211 */ /* 0x000fe200078e28ff */
[----:B------:R-:W-:-:S02]  /*0400*/  UIMAD.WIDE.U32 UR6, UR6, 0x4, URZ ;  /* 0x00000004060678a5 */ /* 0x000fc4000f8e00ff */
[----:B-1----:R-:W-:Y:S01]  /*0410*/  IMAD R97, R10, UR15, R3 ;  /* 0x0000000f0a617c24 */ /* 0x002fe2000f8e0203 */
[----:B------:R-:W-:Y:S01]  /*0420*/  MOV R10, UR15 ;  /* 0x0000000f000a7c02 */ /* 0x000fe20008000f00 */
[----:B------:R-:W-:Y:S01]  /*0430*/  IMAD.WIDE.U32 R4, R5, R60, UR4 ;  /* 0x0000000405047e25 */ /* 0x000fe2000f8e003c */
[----:B---3--:R-:W-:Y:S01]  /*0440*/  IADD3 R8, P1, PT, R8, UR16, RZ ;  /* 0x0000001008087c10 */ /* 0x008fe2000ff3e0ff */
[----:B------:R-:W-:Y:S01]  /*0450*/  UMOV UR4, URZ ;  /* 0x000000ff00047c82 */ /* 0x000fe20008000000 */
[----:B------:R-:W-:Y:S01]  /*0460*/  LEA R11, R10, R97, 0x2 ;  /* 0x000000610a0b7211 */ /* 0x000fe200078e10ff */
[--C-:B--2---:R-:W-:Y:S01]  /*0470*/  IMAD.WIDE R96, R97, 0x4, R94.reuse ;  /* 0x0000000461607825 */ /* 0x104fe200078e025e */
[----:B------:R-:W-:Y:S02]  /*0480*/  IADD3 R4, P0, PT, R4, UR16, RZ ;  /* 0x0000001004047c10 */ /* 0x000fe4000ff1e0ff */
[----:B------:R-:W-:Y:S01]  /*0490*/  IADD3.X R9, PT, PT, R9, UR17, RZ, P1, !PT ;  /* 0x0000001109097c10 */ /* 0x000fe20008ffe4ff */
[----:B------:R-:W-:Y:S01]  /*04a0*/  IMAD.WIDE R94, R11, 0x4, R94 ;  /* 0x000000040b5e7825 */ /* 0x000fe200078e025e */
[----:B------:R-:W-:-:S09]  /*04b0*/  IADD3.X R3, PT, PT, R5, UR17, RZ, P0, !PT ;  /* 0x0000001105037c10 */ /* 0x000fd200087fe4ff */
.L_x_1:
[----:B------:R-:W-:Y:S01]  /*04c0*/  IADD3 R100, P0, PT, R96, UR6, RZ ;  /* 0x0000000660647c10 */ /* 0x000fe2000ff1e0ff */
[----:B0-----:R-:W2:Y:S01]  /*04d0*/  LDG.E.128 R60, desc[UR12][R8.64] ;  /* 0x0000000c083c7981 */ /* 0x001ea2000c1e1d00 */
[----:B------:R-:W-:Y:S02]  /*04e0*/  IADD3 R104, P1, PT, R94, UR6, RZ ;  /* 0x000000065e687c10 */ /* 0x000fe4000ff3e0ff */
[----:B------:R-:W-:Y:S02]  /*04f0*/  MOV R5, R3 ;  /* 0x0000000300057202 */ /* 0x000fe40000000f00 */
[----:B------:R-:W-:Y:S02]  /*0500*/  IADD3.X R101, PT, PT, R97, UR7, RZ, P0, !PT ;  /* 0x0000000761657c10 */ /* 0x000fe400087fe4ff */
[----:B------:R-:W-:Y:S01]  /*0510*/  IADD3.X R105, PT, PT, R95, UR7, RZ, P1, !PT ;  /* 0x000000075f697c10 */ /* 0x000fe20008ffe4ff */
[----:B------:R0:W3:Y:S04]  /*0520*/  LDG.E.128 R108, desc[UR12][R4.64] ;  /* 0x0000000c046c7981 */ /* 0x0000e8000c1e1d00 */
[----:B------:R-:W4:Y:S04]  /*0530*/  LDG.E.128 R100, desc[UR12][R100.64] ;  /* 0x0000000c64647981 */ /* 0x000f28000c1e1d00 */
[----:B------:R-:W5:Y:S01]  /*0540*/  LDG.E.128 R104, desc[UR12][R104.64] ;  /* 0x0000000c68687981 */ /* 0x000f62000c1e1d00 */
[----:B------:R-:W1:Y:S01]  /*0550*/  S2UR UR8, SR_CgaCtaId ;  /* 0x00000000000879c3 */ /* 0x000e620000008800 */
[----:B------:R-:W-:Y:S01]  /*0560*/  SHF.L.U32 R10, R0, 0x8, RZ ;  /* 0x00000008000a7819 */ /* 0x000fe200000006ff */
[----:B------:R-:W-:Y:S01]  /*0570*/  UMOV UR5, 0x400 ;  /* 0x0000040000057882 */ /* 0x000fe20000000000 */
[----:B------:R-:W-:Y:S01]  /*0580*/  UIADD3 UR4, UPT, UPT, UR4, 0x8, URZ ;  /* 0x0000000804047890 */ /* 0x000fe2000fffe0ff */
[----:B0-----:R-:W-:-:S02]  /*0590*/  IADD3 R4, P0, PT, R4, 0x20, RZ ;  /* 0x0000002004047810 */ /* 0x001fc40007f1e0ff */
[----:B------:R-:W-:Y:S01]  /*05a0*/  LOP3.LUT R10, R10, 0x100, RZ, 0xc0, !PT ;  /* 0x000001000a0a7812 */ /* 0x000fe200078ec0ff */
[----:B------:R-:W-:Y:S01]  /*05b0*/  UISETP.GE.AND UP0, UPT, UR4, UR14, UPT ;  /* 0x0000000e0400728c */ /* 0x000fe2000bf06270 */
[----:B------:R-:W-:Y:S02]  /*05c0*/  IADD3 R8, P1, PT, R8, 0x20, RZ ;  /* 0x0000002008087810 */ /* 0x000fe40007f3e0ff */
[----:B------:R-:W-:Y:S02]  /*05d0*/  IADD3 R10, PT, PT, R7, R10, RZ ;  /* 0x0000000a070a7210 */ /* 0x000fe40007ffe0ff */
[----:B------:R-:W-:Y:S02]  /*05e0*/  IADD3.X R3, PT, PT, RZ, R3, RZ, P0, !PT ;  /* 0x00000003ff037210 */ /* 0x000fe400007fe4ff */
[----:B------:R-:W-:Y:S01]  /*05f0*/  IADD3.X R9, PT, PT, RZ, R9, RZ, P1, !PT ;  /* 0x00000009ff097210 */ /* 0x000fe20000ffe4ff */
[----:B-1----:R-:W-:Y:S02]  /*0600*/  ULEA UR11, UR8, UR5, 0x18 ;  /* 0x00000005080b7291 */ /* 0x002fe4000f8ec0ff */
[----:B------:R-:W-:-:S04]  /*0610*/  UIADD3 UR5, UPT, UPT, UR5, 0x800, URZ ;  /* 0x0000080005057890 */ /* 0x000fc8000fffe0ff */
[----:B------:R-:W-:Y:S01]  /*0620*/  ULEA UR5, UR8, UR5, 0x18 ;  /* 0x0000000508057291 */ /* 0x000fe2000f8ec0ff */
[----:B------:R-:W-:Y:S02]  /*0630*/  LEA R11, R10, UR11, 0x2 ;  /* 0x0000000b0a0b7c11 */ /* 0x000fe4000f8e10ff */
[----:B------:R-:W-:-:S03]  /*0640*/  LEA R10, R2, UR11, 0x5 ;  /* 0x0000000b020a7c11 */ /* 0x000fc6000f8e28ff */
[----:B------:R-:W-:Y:S02]  /*0650*/  LEA R98, R6, UR5, 0x4 ;  /* 0x0000000506627c11 */ /* 0x000fe4000f8e20ff */
[----:B------:R-:W-:Y:S01]  /*0660*/  LEA R5, R0, UR5, 0x5 ;  /* 0x0000000500057c11 */ /* 0x000fe2000f8e28ff */
[----:B------:R-:W-:-:S04]  /*0670*/  USHF.L.U32 UR5, UR15, 0x3, URZ ;  /* 0x000000030f057899 */ /* 0x000fc800080006ff */
[----:B------:R-:W-:Y:S01]  /*0680*/  UIMAD.WIDE UR6, UR5, 0x4, UR6 ;  /* 0x00000004050678a5 */ /* 0x000fe2000f8e0206 */
[----:B--2---:R-:W-:Y:S04]  /*0690*/  STS [R11], R60 ;  /* 0x0000003c0b007388 */ /* 0x004fe80000000800 */
[----:B------:R-:W-:Y:S04]  /*06a0*/  STS [R11+0x100], R61 ;  /* 0x0001003d0b007388 */ /* 0x000fe80000000800 */
[----:B------:R-:W-:Y:S04]  /*06b0*/  STS [R11+0x200], R62 ;  /* 0x0002003e0b007388 */ /* 0x000fe80000000800 */
[----:B------:R-:W-:Y:S04]  /*06c0*/  STS [R11+0x300], R63 ;  /* 0x0003003f0b007388 */ /* 0x000fe80000000800 */
[----:B---3--:R-:W-:Y:S04]  /*06d0*/  STS [R11+0x80], R108 ;  /* 0x0000806c0b007388 */ /* 0x008fe80000000800 */
[----:B------:R-:W-:Y:S04]  /*06e0*/  STS [R11+0x180], R109 ;  /* 0x0001806d0b007388 */ /* 0x000fe80000000800 */
[----:B------:R-:W-:Y:S04]  /*06f0*/  STS [R11+0x280], R110 ;  /* 0x0002806e0b007388 */ /* 0x000fe80000000800 */
[----:B------:R-:W-:Y:S04]  /*0700*/  STS [R11+0x380], R111 ;  /* 0x0003806f0b007388 */ /* 0x000fe80000000800 */
[----:B----4-:R-:W-:Y:S04]  /*0710*/  STS.128 [R98], R100 ;  /* 0x0000006462007388 */ /* 0x010fe80000000c00 */
[----:B-----5:R-:W-:Y:S01]  /*0720*/  STS.128 [R98+0x400], R104 ;  /* 0x0004006862007388 */ /* 0x020fe20000000c00 */
[----:B------:R-:W-:Y:S06]  /*0730*/  BAR.SYNC.DEFER_BLOCKING 0x0 ;  /* 0x0000000000007b1d */ /* 0x000fec0000010000 */
[----:B------:R-:W-:Y:S04]  /*0740*/  LDS.128 R80, [R10] ;  /* 0x000000000a507984 */ /* 0x000fe80000000c00 */
[----:B------:R-:W0:Y:S04]  /*0750*/  LDS.128 R84, [R5] ;  /* 0x0000000005547984 */ /* 0x000e280000000c00 */
[----:B------:R-:W1:Y:S04]  /*0760*/  LDS.128 R72, [R10+0x10] ;  /* 0x000010000a487984 */ /* 0x000e680000000c00 */
[----:B------:R-:W2:Y:S01]  /*0770*/  LDS.128 R60, [R5+0x10] ;  /* 0x00001000053c7984 */ /* 0x000ea20000000c00 */
[-C--:B0-----:R-:W-:Y:S01]  /*0780*/  FFMA R52, R80, R84.reuse, R52 ;  /* 0x0000005450347223 */ /* 0x081fe20000000034 */
[-C--:B------:R-:W-:Y:S01]  /*0790*/  FFMA R11, R81, R84.reuse, R88 ;  /* 0x00000054510b7223 */ /* 0x080fe20000000058 */
[-C--:B------:R-:W-:Y:S01]  /*07a0*/  FFMA R92, R82, R84.reuse, R56 ;  /* 0x00000054525c7223 */ /* 0x080fe20000000038 */
[-C--:B------:R-:W-:Y:S01]  /*07b0*/  FFMA R68, R83, R84.reuse, R68 ;  /* 0x0000005453447223 */ /* 0x080fe20000000044 */
[-C--:B-1----:R-:W-:Y:S01]  /*07c0*/  FFMA R93, R72, R84.reuse, R24 ;  /* 0x00000054485d7223 */ /* 0x082fe20000000018 */
[-C--:B------:R-:W-:Y:S01]  /*07d0*/  FFMA R64, R73, R84.reuse, R64 ;  /* 0x0000005449407223 */ /* 0x080fe20000000040 */
[-C--:B------:R-:W-:Y:S01]  /*07e0*/  FFMA R40, R74, R84.reuse, R40 ;  /* 0x000000544a287223 */ /* 0x080fe20000000028 */
[----:B------:R-:W-:Y:S01]  /*07f0*/  FFMA R12, R75, R84, R12 ;  /* 0x000000544b0c7223 */ /* 0x000fe2000000000c */
[-C--:B------:R-:W-:Y:S01]  /*0800*/  FFMA R53, R80, R85.reuse, R53 ;  /* 0x0000005550357223 */ /* 0x080fe20000000035 */
[-C--:B------:R-:W-:Y:S01]  /*0810*/  FFMA R84, R81, R85.reuse, R89 ;  /* 0x0000005551547223 */ /* 0x080fe20000000059 */
[-C--:B------:R-:W-:Y:S01]  /*0820*/  FFMA R98, R82, R85.reuse, R57 ;  /* 0x0000005552627223 */ /* 0x080fe20000000039 */
[-C--:B------:R-:W-:Y:S01]  /*0830*/  FFMA R69, R83, R85.reuse, R69 ;  /* 0x0000005553457223 */ /* 0x080fe20000000045 */
[-C--:B------:R-:W-:Y:S01]  /*0840*/  FFMA R99, R72, R85.reuse, R25 ;  /* 0x0000005548637223 */ /* 0x080fe20000000019 */
        /* <DEDUP_REMOVED lines=9> */
[CC--:B------:R-:W-:Y:S01]  /*08e0*/  FFMA R42, R74.reuse, R86.reuse, R42 ;  /* 0x000000564a2a7223 */ /* 0x0c0fe2000000002a */
[----:B------:R-:W-:Y:S01]  /*08f0*/  FFMA R14, R75, R86, R14 ;  /* 0x000000564b0e7223 */ /* 0x000fe2000000000e */
[C---:B------:R-:W-:Y:S01]  /*0900*/  FFMA R43, R74.reuse, R87, R43 ;  /* 0x000000574a2b7223 */ /* 0x040fe2000000002b */
[C---:B--2---:R-:W-:Y:S01]  /*0910*/  FFMA R109, R74.reuse, R60, R16 ;  /* 0x0000003c4a6d7223 */ /* 0x044fe20000000010 */
[C---:B------:R-:W-:Y:S01]  /*0920*/  FFMA R110, R74.reuse, R61, R17 ;  /* 0x0000003d4a6e7223 */ /* 0x040fe20000000011 */
[----:B------:R-:W-:Y:S01]  /*0930*/  FFMA R111, R74, R62, R18 ;  /* 0x0000003e4a6f7223 */ /* 0x000fe20000000012 */
[-C--:B------:R-:W-:Y:S01]  /*0940*/  FFMA R86, R81, R87.reuse, R91 ;  /* 0x0000005751567223 */ /* 0x080fe2000000005b */
[----:B------:R-:W-:Y:S01]  /*0950*/  FFMA R102, R82, R87, R59 ;  /* 0x0000005752667223 */ /* 0x000fe2000000003b */
[----:B------:R-:W-:Y:S01]  /*0960*/  FFMA R74, R74, R63, R19 ;  /* 0x0000003f4a4a7223 */ /* 0x000fe20000000013 */
[----:B------:R-:W-:Y:S01]  /*0970*/  LDS.128 R56, [R10+0x100] ;  /* 0x000100000a387984 */ /* 0x000fe20000000c00 */
[C---:B------:R-:W-:Y:S01]  /*0980*/  FFMA R71, R83.reuse, R87, R71 ;  /* 0x0000005753477223 */ /* 0x040fe20000000047 */
[C---:B------:R-:W-:Y:S01]  /*0990*/  FFMA R36, R83.reuse, R60, R36 ;  /* 0x0000003c53247223 */ /* 0x040fe20000000024 */
[C---:B------:R-:W-:Y:S01]  /*09a0*/  FFMA R37, R83.reuse, R61, R37 ;  /* 0x0000003d53257223 */ /* 0x040fe20000000025 */
[----:B------:R-:W0:Y:S01]  /*09b0*/  LDS.128 R88, [R5+0x100] ;  /* 0x0001000005587984 */ /* 0x000e220000000c00 */
[C---:B------:R-:W-:Y:S01]  /*09c0*/  FFMA R38, R83.reuse, R62, R38 ;  /* 0x0000003e53267223 */ /* 0x040fe20000000026 */
[----:B------:R-:W-:Y:S01]  /*09d0*/  FFMA R39, R83, R63, R39 ;  /* 0x0000003f53277223 */ /* 0x000fe20000000027 */
[-C--:B------:R-:W-:Y:S01]  /*09e0*/  FFMA R55, R80, R87.reuse, R55 ;  /* 0x0000005750377223 */ /* 0x080fe20000000037 */
[----:B------:R-:W1:Y:S01]  /*09f0*/  LDS.128 R16, [R5+0x110] ;  /* 0x0001100005107984 */ /* 0x000e620000000c00 */
[-C--:B------:R-:W-:Y:S01]  /*0a00*/  FFMA R103, R72, R87.reuse, R27 ;  /* 0x0000005748677223 */ /* 0x080fe2000000001b */
[-C--:B------:R-:W-:Y:S01]  /*0a10*/  FFMA R67, R73, R87.reuse, R67 ;  /* 0x0000005749437223 */ /* 0x080fe20000000043 */
[----:B------:R-:W-:Y:S01]  /*0a20*/  FFMA R15, R75, R87, R15 ;  /* 0x000000574b0f7223 */ /* 0x000fe2000000000f */
[C---:B------:R-:W-:Y:S01]  /*0a30*/  FFMA R48, R80.reuse, R60, R48 ;  /* 0x0000003c50307223 */ /* 0x040fe20000000030 */
[C---:B------:R-:W-:Y:S01]  /*0a40*/  FFMA R49, R80.reuse, R61, R49 ;  /* 0x0000003d50317223 */ /* 0x040fe20000000031 */
[C---:B------:R-:W-:Y:S01]  /*0a50*/  FFMA R50, R80.reuse, R62, R50 ;  /* 0x0000003e50327223 */ /* 0x040fe20000000032 */
[----:B------:R-:W-:Y:S01]  /*0a60*/  FFMA R51, R80, R63, R51 ;  /* 0x0000003f50337223 */ /* 0x000fe20000000033 */
[C---:B------:R-:W-:Y:S01]  /*0a70*/  FFMA R44, R82.reuse, R60, R44 ;  /* 0x0000003c522c7223 */ /* 0x040fe2000000002c */
[C---:B------:R-:W-:Y:S01]  /*0a80*/  FFMA R45, R82.reuse, R61, R45 ;  /* 0x0000003d522d7223 */ /* 0x040fe2000000002d */
[C---:B------:R-:W-:Y:S01]  /*0a90*/  FFMA R46, R82.reuse, R62, R46 ;  /* 0x0000003e522e7223 */ /* 0x040fe2000000002e */
[----:B------:R-:W-:Y:S01]  /*0aa0*/  FFMA R47, R82, R63, R47 ;  /* 0x0000003f522f7223 */ /* 0x000fe2000000002f */
[C---:B------:R-:W-:Y:S01]  /*0ab0*/  FFMA R80, R81.reuse, R60, R20 ;  /* 0x0000003c51507223 */ /* 0x040fe20000000014 */
[CC--:B------:R-:W-:Y:S01]  /*0ac0*/  FFMA R87, R81.reuse, R61.reuse, R21 ;  /* 0x0000003d51577223 */ /* 0x0c0fe20000000015 */
[----:B------:R-:W-:Y:S01]  /*0ad0*/  FFMA R104, R81, R62, R22 ;  /* 0x0000003e51687223 */ /* 0x000fe20000000016 */
[C---:B------:R-:W-:Y:S01]  /*0ae0*/  FFMA R82, R72.reuse, R60, R32 ;  /* 0x0000003c48527223 */ /* 0x040fe20000000020 */
[CC--:B------:R-:W-:Y:S01]  /*0af0*/  FFMA R83, R72.reuse, R61.reuse, R33 ;  /* 0x0000003d48537223 */ /* 0x0c0fe20000000021 */
[C---:B------:R-:W-:Y:S01]  /*0b00*/  FFMA R105, R72.reuse, R62, R34 ;  /* 0x0000003e48697223 */ /* 0x040fe20000000022 */
[C---:B------:R-:W-:Y:S01]  /*0b10*/  FFMA R106, R73.reuse, R60, R28 ;  /* 0x0000003c496a7223 */ /* 0x040fe2000000001c */
[CC--:B------:R-:W-:Y:S01]  /*0b20*/  FFMA R107, R73.reuse, R61.reuse, R29 ;  /* 0x0000003d496b7223 */ /* 0x0c0fe2000000001d */
[----:B------:R-:W-:Y:S01]  /*0b30*/  FFMA R108, R73, R62, R30 ;  /* 0x0000003e496c7223 */ /* 0x000fe2000000001e */
[C---:B------:R-:W-:Y:S01]  /*0b40*/  FFMA R60, R75.reuse, R60, R76 ;  /* 0x0000003c4b3c7223 */ /* 0x040fe2000000004c */
[C---:B------:R-:W-:Y:S01]  /*0b50*/  FFMA R61, R75.reuse, R61, R77 ;  /* 0x0000003d4b3d7223 */ /* 0x040fe2000000004d */
[----:B------:R-:W-:Y:S01]  /*0b60*/  FFMA R62, R75, R62, R78 ;  /* 0x0000003e4b3e7223 */ /* 0x000fe2000000004e */
[-C--:B------:R-:W-:Y:S01]  /*0b70*/  FFMA R81, R81, R63.reuse, R23 ;  /* 0x0000003f51517223 */ /* 0x080fe20000000017 */
[-C--:B------:R-:W-:Y:S01]  /*0b80*/  FFMA R73, R73, R63.reuse, R31 ;  /* 0x0000003f49497223 */ /* 0x080fe2000000001f */
[----:B------:R-:W2:Y:S01]  /*0b90*/  LDS.128 R24, [R10+0x110] ;  /* 0x000110000a187984 */ /* 0x000ea20000000c00 */
[-C--:B------:R-:W-:Y:S01]  /*0ba0*/  FFMA R72, R72, R63.reuse, R35 ;  /* 0x0000003f48487223 */ /* 0x080fe20000000023 */
[----:B------:R-:W-:-:S02]  /*0bb0*/  FFMA R63, R75, R63, R79 ;  /* 0x0000003f4b3f7223 */ /* 0x000fc4000000004f */
[----:B------:R-:W-:Y:S04]  /*0bc0*/  LDS.128 R20, [R10+0x200] ;  /* 0x000200000a147984 */ /* 0x000fe80000000c00 */
[----:B------:R-:W3:Y:S01]  /*0bd0*/  LDS.128 R28, [R5+0x200] ;  /* 0x00020000051c7984 */ /* 0x000ee20000000c00 */
[C---:B0-----:R-:W-:Y:S01]  /*0be0*/  FFMA R68, R59.reuse, R88, R68 ;  /* 0x000000583b447223 */ /* 0x041fe20000000044 */
[C---:B------:R-:W-:Y:S01]  /*0bf0*/  FFMA R69, R59.reuse, R89, R69 ;  /* 0x000000593b457223 */ /* 0x040fe20000000045 */
[C---:B------:R-:W-:Y:S01]  /*0c00*/  FFMA R70, R59.reuse, R90, R70 ;  /* 0x0000005a3b467223 */ /* 0x040fe20000000046 */
[C---:B------:R-:W-:Y:S01]  /*0c10*/  FFMA R71, R59.reuse, R91, R71 ;  /* 0x0000005b3b477223 */ /* 0x040fe20000000047 */
[C---:B-1----:R-:W-:Y:S01]  /*0c20*/  FFMA R76, R59.reuse, R16, R36 ;  /* 0x000000103b4c7223 */ /* 0x042fe20000000024 */
[C---:B------:R-:W-:Y:S01]  /*0c30*/  FFMA R77, R59.reuse, R17, R37 ;  /* 0x000000113b4d7223 */ /* 0x040fe20000000025 */
[C---:B------:R-:W-:Y:S01]  /*0c40*/  FFMA R78, R59.reuse, R18, R38 ;  /* 0x000000123b4e7223 */ /* 0x040fe20000000026 */
[----:B------:R-:W-:Y:S01]  /*0c50*/  FFMA R59, R59, R19, R39 ;  /* 0x000000133b3b7223 */ /* 0x000fe20000000027 */
[CC--:B------:R-:W-:Y:S01]  /*0c60*/  FFMA R52, R56.reuse, R88.reuse, R52 ;  /* 0x0000005838347223 */ /* 0x0c0fe20000000034 */
[----:B------:R-:W0:Y:S01]  /*0c70*/  LDS.128 R36, [R5+0x210] ;  /* 0x0002100005247984 */ /* 0x000e220000000c00 */
[C---:B------:R-:W-:Y:S01]  /*0c80*/  FFMA R11, R57.reuse, R88, R11 ;  /* 0x00000058390b7223 */ /* 0x040fe2000000000b */
[CC--:B------:R-:W-:Y:S01]  /*0c90*/  FFMA R53, R56.reuse, R89.reuse, R53 ;  /* 0x0000005938357223 */ /* 0x0c0fe20000000035 */
[C---:B------:R-:W-:Y:S01]  /*0ca0*/  FFMA R84, R57.reuse, R89, R84 ;  /* 0x0000005939547223 */ /* 0x040fe20000000054 */
[CC--:B------:R-:W-:Y:S01]  /*0cb0*/  FFMA R54, R56.reuse, R90.reuse, R54 ;  /* 0x0000005a38367223 */ /* 0x0c0fe20000000036 */
[C---:B------:R-:W-:Y:S01]  /*0cc0*/  FFMA R85, R57.reuse, R90, R85 ;  /* 0x0000005a39557223 */ /* 0x040fe20000000055 */
[CC--:B------:R-:W-:Y:S01]  /*0cd0*/  FFMA R55, R56.reuse, R91.reuse, R55 ;  /* 0x0000005b38377223 */ /* 0x0c0fe20000000037 */
[C---:B------:R-:W-:Y:S01]  /*0ce0*/  FFMA R86, R57.reuse, R91, R86 ;  /* 0x0000005b39567223 */ /* 0x040fe20000000056 */
        /* <DEDUP_REMOVED lines=11> */
[C---:B------:R-:W-:Y:S01]  /*0da0*/  FFMA R102, R58.reuse, R91, R102 ;  /* 0x0000005b3a667223 */ /* 0x040fe20000000066 */
[C---:B------:R-:W-:Y:S01]  /*0db0*/  FFMA R56, R58.reuse, R16, R44 ;  /* 0x000000103a387223 */ /* 0x040fe2000000002c */
[C---:B------:R-:W-:Y:S01]  /*0dc0*/  FFMA R57, R58.reuse, R17, R45 ;  /* 0x000000113a397223 */ /* 0x040fe2000000002d */
[C---:B------:R-:W-:Y:S01]  /*0dd0*/  FFMA R75, R58.reuse, R18, R46 ;  /* 0x000000123a4b7223 */ /* 0x040fe2000000002e */
[----:B------:R-:W-:Y:S01]  /*0de0*/  FFMA R58, R58, R19, R47 ;  /* 0x000000133a3a7223 */ /* 0x000fe2000000002f */
[-C--:B--2---:R-:W-:Y:S01]  /*0df0*/  FFMA R93, R24, R88.reuse, R93 ;  /* 0x00000058185d7223 */ /* 0x084fe2000000005d */
[-C--:B------:R-:W-:Y:S01]  /*0e00*/  FFMA R64, R25, R88.reuse, R64 ;  /* 0x0000005819407223 */ /* 0x080fe20000000040 */
[-C--:B------:R-:W-:Y:S01]  /*0e10*/  FFMA R40, R26, R88.reuse, R40 ;  /* 0x000000581a287223 */ /* 0x080fe20000000028 */
[----:B------:R-:W-:Y:S01]  /*0e20*/  FFMA R12, R27, R88, R12 ;  /* 0x000000581b0c7223 */ /* 0x000fe2000000000c */
[-C--:B------:R-:W-:Y:S01]  /*0e30*/  FFMA R99, R24, R89.reuse, R99 ;  /* 0x0000005918637223 */ /* 0x080fe20000000063 */
        /* <DEDUP_REMOVED lines=27> */
[-C--:B---3--:R-:W-:Y:S01]  /*0ff0*/  FFMA R52, R20, R28.reuse, R52 ;  /* 0x0000001c14347223 */ /* 0x088fe20000000034 */
        /* <DEDUP_REMOVED lines=15> */
[C---:B0-----:R-:W-:Y:S01]  /*10f0*/  FFMA R48, R20.reuse, R36, R48 ;  /* 0x0000002414307223 */ /* 0x041fe20000000030 */
        /* <DEDUP_REMOVED lines=15> */
[----:B------:R-:W0:Y:S04]  /*11f0*/  LDS.128 R32, [R10+0x210] ;  /* 0x000210000a207984 */ /* 0x000e280000000c00 */
[----:B------:R-:W-:Y:S04]  /*1200*/  LDS.128 R16, [R10+0x300] ;  /* 0x000300000a107984 */ /* 0x000fe80000000c00 */
[----:B------:R-:W1:Y:S04]  /*1210*/  LDS.128 R24, [R5+0x300] ;  /* 0x0003000005187984 */ /* 0x000e680000000c00 */
[----:B------:R-:W2:Y:S04]  /*1220*/  LDS.128 R20, [R5+0x310] ;  /* 0x0003100005147984 */ /* 0x000ea80000000c00 */
[----:B------:R-:W3:Y:S01]  /*1230*/  LDS.128 R44, [R10+0x310] ;  /* 0x000310000a2c7984 */ /* 0x000ee20000000c00 */
[-C--:B0-----:R-:W-:Y:S01]  /*1240*/  FFMA R93, R32, R28.reuse, R93 ;  /* 0x0000001c205d7223 */ /* 0x081fe2000000005d */
        /* <DEDUP_REMOVED lines=31> */
[-C--:B-1----:R-:W-:Y:S01]  /*1440*/  FFMA R52, R16, R24.reuse, R52 ;  /* 0x0000001810347223 */ /* 0x082fe20000000034 */
        /* <DEDUP_REMOVED lines=15> */
[C---:B--2---:R-:W-:Y:S01]  /*1540*/  FFMA R48, R16.reuse, R20, R48 ;  /* 0x0000001410307223 */ /* 0x044fe20000000030 */
        /* <DEDUP_REMOVED lines=15> */
[----:B------:R-:W-:Y:S01]  /*1640*/  LDS.128 R28, [R10+0x400] ;  /* 0x000400000a1c7984 */ /* 0x000fe20000000c00 */
[-C--:B---3--:R-:W-:Y:S01]  /*1650*/  FFMA R93, R44, R24.reuse, R93 ;  /* 0x000000182c5d7223 */ /* 0x088fe2000000005d */
[-C--:B------:R-:W-:Y:S01]  /*1660*/  FFMA R64, R45, R24.reuse, R64 ;  /* 0x000000182d407223 */ /* 0x080fe20000000040 */
[-C--:B------:R-:W-:Y:S01]  /*1670*/  FFMA R40, R46, R24.reuse, R40 ;  /* 0x000000182e287223 */ /* 0x080fe20000000028 */
[----:B------:R-:W0:Y:S01]  /*1680*/  LDS.128 R32, [R5+0x400] ;  /* 0x0004000005207984 */ /* 0x000e220000000c00 */
[----:B------:R-:W-:Y:S01]  /*1690*/  FFMA R12, R47, R24, R12 ;  /* 0x000000182f0c7223 */ /* 0x000fe2000000000c */
[-C--:B------:R-:W-:Y:S01]  /*16a0*/  FFMA R99, R44, R25.reuse, R99 ;  /* 0x000000192c637223 */ /* 0x080fe20000000063 */
[-C--:B------:R-:W-:Y:S01]  /*16b0*/  FFMA R65, R45, R25.reuse, R65 ;  /* 0x000000192d417223 */ /* 0x080fe20000000041 */
[----:B------:R-:W1:Y:S01]  /*16c0*/  LDS.128 R16, [R5+0x410] ;  /* 0x0004100005107984 */ /* 0x000e620000000c00 */
[-C--:B------:R-:W-:Y:S01]  /*16d0*/  FFMA R41, R46, R25.reuse, R41 ;  /* 0x000000192e297223 */ /* 0x080fe20000000029 */
[----:B------:R-:W-:Y:S01]  /*16e0*/  FFMA R13, R47, R25, R13 ;  /* 0x000000192f0d7223 */ /* 0x000fe2000000000d */
[-C--:B------:R-:W-:Y:S01]  /*16f0*/  FFMA R101, R44, R26.reuse, R101 ;  /* 0x0000001a2c657223 */ /* 0x080fe20000000065 */
[----:B------:R-:W2:Y:S01]  /*1700*/  LDS.128 R36, [R10+0x410] ;  /* 0x000410000a247984 */ /* 0x000ea20000000c00 */
        /* <DEDUP_REMOVED lines=23> */
[----:B------:R-:W-:Y:S04]  /*1880*/  LDS.128 R24, [R5+0x500] ;  /* 0x0005000005187984 */ /* 0x000fe80000000c00 */
[----:B------:R-:W3:Y:S04]  /*1890*/  LDS.128 R20, [R10+0x500] ;  /* 0x000500000a147984 */ /* 0x000ee80000000c00 */
[----:B------:R-:W4:Y:S01]  /*18a0*/  LDS.128 R44, [R10+0x510] ;  /* 0x000510000a2c7984 */ /* 0x000f220000000c00 */
        /* <DEDUP_REMOVED lines=16> */
[C---:B-1----:R-:W-:Y:S01]  /*19b0*/  FFMA R48, R28.reuse, R16, R48 ;  /* 0x000000101c307223 */ /* 0x042fe20000000030 */
        /* <DEDUP_REMOVED lines=15> */
[-C--:B--2---:R-:W-:Y:S01]  /*1ab0*/  FFMA R93, R36, R32.reuse, R93 ;  /* 0x00000020245d7223 */ /* 0x084fe2000000005d */
[----:B------:R-:W0:Y:S01]  /*1ac0*/  LDS.128 R28, [R5+0x510] ;  /* 0x00051000051c7984 */ /* 0x000e220000000c00 */
        /* <DEDUP_REMOVED lines=15> */
[-C--:B---3--:R-:W-:Y:S01]  /*1bc0*/  FFMA R52, R20, R24.reuse, R52 ;  /* 0x0000001814347223 */ /* 0x088fe20000000034 */
[-C--:B------:R-:W-:Y:S01]  /*1bd0*/  FFMA R11, R21, R24.reuse, R11 ;  /* 0x00000018150b7223 */ /* 0x080fe2000000000b */
[-C--:B------:R-:W-:Y:S01]  /*1be0*/  FFMA R92, R22, R24.reuse, R92 ;  /* 0x00000018165c7223 */ /* 0x080fe2000000005c */
[-C--:B------:R-:W-:Y:S01]  /*1bf0*/  FFMA R68, R23, R24.reuse, R68 ;  /* 0x0000001817447223 */ /* 0x080fe20000000044 */
[-C--:B----4-:R-:W-:Y:S01]  /*1c00*/  FFMA R93, R44, R24.reuse, R93 ;  /* 0x000000182c5d7223 */ /* 0x090fe2000000005d */
        /* <DEDUP_REMOVED lines=44> */
[C---:B0-----:R-:W-:Y:S01]  /*1ed0*/  FFMA R82, R44.reuse, R28, R82 ;  /* 0x0000001c2c527223 */ /* 0x041fe20000000052 */
[C---:B------:R-:W-:Y:S01]  /*1ee0*/  FFMA R83, R44.reuse, R29, R83 ;  /* 0x0000001d2c537223 */ /* 0x040fe20000000053 */
[C---:B------:R-:W-:Y:S01]  /*1ef0*/  FFMA R105, R44.reuse, R30, R105 ;  /* 0x0000001e2c697223 */ /* 0x040fe20000000069 */
[----:B------:R-:W0:Y:S01]  /*1f00*/  LDS.128 R32, [R5+0x600] ;  /* 0x0006000005207984 */ /* 0x000e220000000c00 */
[----:B------:R-:W-:Y:S01]  /*1f10*/  FFMA R72, R44, R31, R72 ;  /* 0x0000001f2c487223 */ /* 0x000fe20000000048 */
[C---:B------:R-:W-:Y:S01]  /*1f20*/  FFMA R106, R45.reuse, R28, R106 ;  /* 0x0000001c2d6a7223 */ /* 0x040fe2000000006a */
[C---:B------:R-:W-:Y:S01]  /*1f30*/  FFMA R107, R45.reuse, R29, R107 ;  /* 0x0000001d2d6b7223 */ /* 0x040fe2000000006b */
[----:B------:R-:W1:Y:S01]  /*1f40*/  LDS.128 R12, [R5+0x610] ;  /* 0x00061000050c7984 */ /* 0x000e620000000c00 */
[C---:B------:R-:W-:Y:S01]  /*1f50*/  FFMA R108, R45.reuse, R30, R108 ;  /* 0x0000001e2d6c7223 */ /* 0x040fe2000000006c */
[----:B------:R-:W-:Y:S01]  /*1f60*/  FFMA R73, R45, R31, R73 ;  /* 0x0000001f2d497223 */ /* 0x000fe20000000049 */
[C---:B------:R-:W-:Y:S01]  /*1f70*/  FFMA R109, R46.reuse, R28, R109 ;  /* 0x0000001c2e6d7223 */ /* 0x040fe2000000006d */
[----:B------:R-:W2:Y:S01]  /*1f80*/  LDS.128 R36, [R10+0x610] ;  /* 0x000610000a247984 */ /* 0x000ea20000000c00 */
[C---:B------:R-:W-:Y:S01]  /*1f90*/  FFMA R110, R46.reuse, R29, R110 ;  /* 0x0000001d2e6e7223 */ /* 0x040fe2000000006e */
[C---:B------:R-:W-:Y:S01]  /*1fa0*/  FFMA R111, R46.reuse, R30, R111 ;  /* 0x0000001e2e6f7223 */ /* 0x040fe2000000006f */
[----:B------:R-:W-:Y:S01]  /*1fb0*/  FFMA R74, R46, R31, R74 ;  /* 0x0000001f2e4a7223 */ /* 0x000fe2000000004a */
[C---:B------:R-:W-:Y:S01]  /*1fc0*/  FFMA R44, R47.reuse, R28, R60 ;  /* 0x0000001c2f2c7223 */ /* 0x040fe2000000003c */
[CC--:B------:R-:W-:Y:S01]  /*1fd0*/  FFMA R45, R47.reuse, R29.reuse, R61 ;  /* 0x0000001d2f2d7223 */ /* 0x0c0fe2000000003d */
        /* <DEDUP_REMOVED lines=16> */
[-C--:B------:R-:W-:Y:S01]  /*20e0*/  FFMA R59, R23, R31.reuse, R59 ;  /* 0x0000001f173b7223 */ /* 0x080fe2000000003b */
[----:B------:R-:W-:Y:S01]  /*20f0*/  FFMA R47, R47, R31, R63 ;  /* 0x0000001f2f2f7223 */ /* 0x000fe2000000003f */
[----:B------:R-:W-:Y:S04]  /*2100*/  LDS.128 R76, [R10+0x710] ;  /* 0x000710000a4c7984 */ /* 0x000fe80000000c00 */
[----:B------:R3:W-:Y:S04]  /*2110*/  LDS.128 R28, [R10+0x700] ;  /* 0x000700000a1c7984 */ /* 0x0007e80000000c00 */
[----:B------:R-:W4:Y:S01]  /*2120*/  LDS.128 R20, [R5+0x700] ;  /* 0x0007000005147984 */ /* 0x000f220000000c00 */
[C---:B0-----:R-:W-:Y:S01]  /*2130*/  FFMA R52, R16.reuse, R32, R52 ;  /* 0x0000002010347223 */ /* 0x041fe20000000034 */
[C---:B------:R-:W-:Y:S01]  /*2140*/  FFMA R53, R16.reuse, R33, R53 ;  /* 0x0000002110357223 */ /* 0x040fe20000000035 */
[C---:B------:R-:W-:Y:S01]  /*2150*/  FFMA R54, R16.reuse, R34, R54 ;  /* 0x0000002210367223 */ /* 0x040fe20000000036 */
[----:B------:R0:W5:Y:S01]  /*2160*/  LDS.128 R60, [R5+0x710] ;  /* 0x00071000053c7984 */ /* 0x0001620000000c00 */
[C---:B------:R-:W-:Y:S01]  /*2170*/  FFMA R55, R16.reuse, R35, R55 ;  /* 0x0000002310377223 */ /* 0x040fe20000000037 */
[C---:B-1----:R-:W-:Y:S01]  /*2180*/  FFMA R48, R16.reuse, R12, R48 ;  /* 0x0000000c10307223 */ /* 0x042fe20000000030 */
[C---:B------:R-:W-:Y:S01]  /*2190*/  FFMA R49, R16.reuse, R13, R49 ;  /* 0x0000000d10317223 */ /* 0x040fe20000000031 */
[C---:B------:R-:W-:Y:S01]  /*21a0*/  FFMA R50, R16.reuse, R14, R50 ;  /* 0x0000000e10327223 */ /* 0x040fe20000000032 */
[----:B------:R-:W-:Y:S01]  /*21b0*/  FFMA R51, R16, R15, R51 ;  /* 0x0000000f10337223 */ /* 0x000fe20000000033 */
[-C--:B------:R-:W-:Y:S01]  /*21c0*/  FFMA R11, R17, R32.reuse, R11 ;  /* 0x00000020110b7223 */ /* 0x080fe2000000000b */
[-C--:B------:R-:W-:Y:S01]  /*21d0*/  FFMA R92, R18, R32.reuse, R92 ;  /* 0x00000020125c7223 */ /* 0x080fe2000000005c */
[-C--:B------:R-:W-:Y:S01]  /*21e0*/  FFMA R68, R19, R32.reuse, R68 ;  /* 0x0000002013447223 */ /* 0x080fe20000000044 */
[-C--:B--2---:R-:W-:Y:S01]  /*21f0*/  FFMA R93, R36, R32.reuse, R93 ;  /* 0x00000020245d7223 */ /* 0x084fe2000000005d */
[-C--:B------:R-:W-:Y:S01]  /*2200*/  FFMA R64, R37, R32.reuse, R64 ;  /* 0x0000002025407223 */ /* 0x080fe20000000040 */
[----:B------:R-:W-:Y:S01]  /*2210*/  FFMA R40, R38, R32, R40 ;  /* 0x0000002026287223 */ /* 0x000fe20000000028 */
        /* <DEDUP_REMOVED lines=23> */
[C---:B---3--:R-:W-:Y:S01]  /*2390*/  FFMA R10, R18.reuse, R13, R57 ;  /* 0x0000000d120a7223 */ /* 0x048fe20000000039 */
        /* <DEDUP_REMOVED lines=22> */
[C---:B0-----:R-:W-:Y:S01]  /*2500*/  FFMA R5, R39.reuse, R12, R44 ;  /* 0x0000000c27057223 */ /* 0x041fe2000000002c */
[C---:B------:R-:W-:Y:S01]  /*2510*/  FFMA R114, R39.reuse, R13, R45 ;  /* 0x0000000d27727223 */ /* 0x040fe2000000002d */
[C---:B------:R-:W-:Y:S01]  /*2520*/  FFMA R115, R39.reuse, R14, R46 ;  /* 0x0000000e27737223 */ /* 0x040fe2000000002e */
[----:B------:R-:W-:Y:S01]  /*2530*/  FFMA R116, R39, R15, R47 ;  /* 0x0000000f27747223 */ /* 0x000fe2000000002f */
[-C--:B----4-:R-:W-:Y:S01]  /*2540*/  FFMA R52, R28, R20.reuse, R52 ;  /* 0x000000141c347223 */ /* 0x090fe20000000034 */
        /* <DEDUP_REMOVED lines=31> */
[C---:B-----5:R-:W-:Y:S01]  /*2740*/  FFMA R48, R28.reuse, R60, R48 ;  /* 0x0000003c1c307223 */ /* 0x060fe20000000030 */
        /* <DEDUP_REMOVED lines=31> */
[----:B------:R-:W-:Y:S06]  /*2940*/  BAR.SYNC.DEFER_BLOCKING 0x0 ;  /* 0x0000000000007b1d */ /* 0x000fec0000010000 */
[----:B------:R-:W-:Y:S05]  /*2950*/  BRA.U !UP0, `(.L_x_1) ;  /* 0xffffffd908d87547 */ /* 0x000fea000b83ffff */
.L_x_0:
[----:B------:R-:W1:Y:S01]  /*2960*/  LDCU UR8, c[0x0][0x384] ;  /* 0x00007080ff0877ac */ /* 0x000e620008000800 */
[----:B------:R-:W2:Y:S01]  /*2970*/  LDCU.64 UR6, c[0x0][0x3a0] ;  /* 0x00007400ff0677ac */ /* 0x000ea20008000a00 */
[----:B-1----:R-:W-:Y:S02]  /*2980*/  UIMAD UR4, UR10, UR8, UR9 ;  /* 0x000000080a0472a4 */ /* 0x002fe4000f8e0209 */
[----:B------:R-:W-:Y:S02]  /*2990*/  IMAD R0, R2, UR8, R0 ;  /* 0x0000000802007c24 */ /* 0x000fe4000f8e0200 */
[----:B------:R-:W-:-:S03]  /*29a0*/  USHF.L.U32 UR4, UR4, 0x6, URZ ;  /* 0x0000000604047899 */ /* 0x000fc600080006ff */
[----:B------:R-:W-:Y:S01]  /*29b0*/  SHF.L.U32 R0, R0, 0x3, RZ ;  /* 0x0000000300007819 */ /* 0x000fe200000006ff */
[----:B------:R-:W-:-:S03]  /*29c0*/  USHF.R.S32.HI UR5, URZ, 0x1f, UR4 ;  /* 0x0000001fff057899 */ /* 0x000fc60008011404 */
[C---:B------:R-:W-:Y:S02]  /*29d0*/  IADD3 R3, PT, PT, R0.reuse, UR8, RZ ;  /* 0x0000000800037c10 */ /* 0x040fe4000fffe0ff */
[C---:B------:R-:W-:Y:S02]  /*29e0*/  IADD3 R7, P0, PT, R0.reuse, UR4, RZ ;  /* 0x0000000400077c10 */ /* 0x040fe4000ff1e0ff */
[----:B------:R-:W-:Y:S02]  /*29f0*/  IADD3 R5, P1, PT, R3, UR4, RZ ;  /* 0x0000000403057c10 */ /* 0x000fe4000ff3e0ff */
[----:B------:R-:W-:Y:S02]  /*2a00*/  LEA.HI.X.SX32 R8, R0, UR5, 0x1, P0 ;  /* 0x0000000500087c11 */ /* 0x000fe400080f0eff */
[----:B--2---:R-:W-:Y:S02]  /*2a10*/  LEA R2, P0, R7, UR6, 0x2 ;  /* 0x0000000607027c11 */ /* 0x004fe4000f8010ff */
[----:B------:R-:W-:-:S02]  /*2a20*/  IADD3 R0, PT, PT, R3, UR8, RZ ;  /* 0x0000000803007c10 */ /* 0x000fc4000fffe0ff */
[----:B------:R-:W-:Y:S02]  /*2a30*/  LEA.HI.X.SX32 R6, R3, UR5, 0x1, P1 ;  /* 0x0000000503067c11 */ /* 0x000fe400088f0eff */
[----:B------:R-:W-:Y:S02]  /*2a40*/  LEA.HI.X R3, R7, UR7, R8, 0x2, P0 ;  /* 0x0000000707037c11 */ /* 0x000fe400080f1408 */
[C---:B------:R-:W-:Y:S02]  /*2a50*/  LEA R4, P1, R5.reuse, UR6, 0x2 ;  /* 0x0000000605047c11 */ /* 0x040fe4000f8210ff */
[C---:B------:R-:W-:Y:S01]  /*2a60*/  IADD3 R7, P0, PT, R0.reuse, UR4, RZ ;  /* 0x0000000400077c10 */ /* 0x040fe2000ff1e0ff */
[----:B0-----:R-:W-:Y:S01]  /*2a70*/  STG.E.128 desc[UR12][R2.64], R52 ;  /* 0x0000003402007986 */ /* 0x001fe2000c101d0c */
[C---:B------:R-:W-:Y:S02]  /*2a80*/  IADD3 R8, PT, PT, R0.reuse, UR8, RZ ;  /* 0x0000000800087c10 */ /* 0x040fe4000fffe0ff */
[----:B------:R-:W-:Y:S01]  /*2a90*/  LEA.HI.X R5, R5, UR7, R6, 0x2, P1 ;  /* 0x0000000705057c11 */ /* 0x000fe200088f1406 */
[----:B------:R0:W-:Y:S01]  /*2aa0*/  STG.E.128 desc[UR12][R2.64+0x10], R48 ;  /* 0x0000103002007986 */ /* 0x0001e2000c101d0c */
[----:B------:R-:W-:-:S02]  /*2ab0*/  LEA.HI.X.SX32 R0, R0, UR5, 0x1, P0 ;  /* 0x0000000500007c11 */ /* 0x000fc400080f0eff */
[C---:B------:R-:W-:Y:S01]  /*2ac0*/  LEA R6, P0, R7.reuse, UR6, 0x2 ;  /* 0x0000000607067c11 */ /* 0x040fe2000f8010ff */
[----:B------:R-:W-:Y:S01]  /*2ad0*/  STG.E.128 desc[UR12][R4.64], R88 ;  /* 0x0000005804007986 */ /* 0x000fe2000c101d0c */
[C---:B------:R-:W-:Y:S02]  /*2ae0*/  IADD3 R9, P1, PT, R8.reuse, UR4, RZ ;  /* 0x0000000408097c10 */ /* 0x040fe4000ff3e0ff */
[----:B------:R-:W-:Y:S01]  /*2af0*/  LEA.HI.X R7, R7, UR7, R0, 0x2, P0 ;  /* 0x0000000707077c11 */ /* 0x000fe200080f1400 */
[----:B------:R1:W-:Y:S01]  /*2b00*/  STG.E.128 desc[UR12][R4.64+0x10], R20 ;  /* 0x0000101404007986 */ /* 0x0003e2000c101d0c */
[C---:B------:R-:W-:Y:S02]  /*2b10*/  IADD3 R0, PT, PT, R8.reuse, UR8, RZ ;  /* 0x0000000808007c10 */ /* 0x040fe4000fffe0ff */
[----:B------:R-:W-:Y:S01]  /*2b20*/  LEA.HI.X.SX32 R10, R8, UR5, 0x1, P1 ;  /* 0x00000005080a7c11 */ /* 0x000fe200088f0eff */
[----:B------:R-:W-:Y:S01]  /*2b30*/  STG.E.128 desc[UR12][R6.64], R56 ;  /* 0x0000003806007986 */ /* 0x000fe2000c101d0c */
[----:B------:R-:W-:-:S02]  /*2b40*/  LEA R8, P0, R9, UR6, 0x2 ;  /* 0x0000000609087c11 */ /* 0x000fc4000f8010ff */
[C---:B------:R-:W-:Y:S01]  /*2b50*/  IADD3 R60, P1, PT, R0.reuse, UR4, RZ ;  /* 0x00000004003c7c10 */ /* 0x040fe2000ff3e0ff */
[----:B------:R2:W-:Y:S01]  /*2b60*/  STG.E.128 desc[UR12][R6.64+0x10], R44 ;  /* 0x0000102c06007986 */ /* 0x0005e2000c101d0c */
[----:B------:R-:W-:Y:S02]  /*2b70*/  LEA.HI.X R9, R9, UR7, R10, 0x2, P0 ;  /* 0x0000000709097c11 */ /* 0x000fe400080f140a */
[C---:B------:R-:W-:Y:S02]  /*2b80*/  IADD3 R10, PT, PT, R0.reuse, UR8, RZ ;  /* 0x00000008000a7c10 */ /* 0x040fe4000fffe0ff */
[----:B0-----:R-:W-:Y:S01]  /*2b90*/  LEA.HI.X.SX32 R3, R0, UR5, 0x1, P1 ;  /* 0x0000000500037c11 */ /* 0x001fe200088f0eff */
[----:B------:R-:W-:Y:S01]  /*2ba0*/  STG.E.128 desc[UR12][R8.64], R68 ;  /* 0x0000004408007986 */ /* 0x000fe2000c101d0c */
[----:B------:R-:W-:Y:S02]  /*2bb0*/  LEA R2, P0, R60, UR6, 0x2 ;  /* 0x000000063c027c11 */ /* 0x000fe4000f8010ff */
[----:B------:R-:W-:Y:S01]  /*2bc0*/  IADD3 R11, P1, PT, R10, UR4, RZ ;  /* 0x000000040a0b7c10 */ /* 0x000fe2000ff3e0ff */
[----:B------:R-:W-:Y:S01]  /*2bd0*/  STG.E.128 desc[UR12][R8.64+0x10], R36 ;  /* 0x0000102408007986 */ /* 0x000fe2000c101d0c */
[----:B------:R-:W-:-:S02]  /*2be0*/  LEA.HI.X R3, R60, UR7, R3, 0x2, P0 ;  /* 0x000000073c037c11 */ /* 0x000fc400080f1403 */
[C---:B------:R-:W-:Y:S02]  /*2bf0*/  IADD3 R0, PT, PT, R10.reuse, UR8, RZ ;  /* 0x000000080a007c10 */ /* 0x040fe4000fffe0ff */
[----:B------:R-:W-:Y:S01]  /*2c00*/  LEA.HI.X.SX32 R10, R10, UR5, 0x1, P1 ;  /* 0x000000050a0a7c11 */ /* 0x000fe200088f0eff */
[----:B------:R-:W-:Y:S01]  /*2c10*/  STG.E.128 desc[UR12][R2.64], R24 ;  /* 0x0000001802007986 */ /* 0x000fe2000c101d0c */
[C---:B-1----:R-:W-:Y:S02]  /*2c20*/  LEA R4, P0, R11.reuse, UR6, 0x2 ;  /* 0x000000060b047c11 */ /* 0x042fe4000f8010ff */
[C---:B------:R-:W-:Y:S01]  /*2c30*/  IADD3 R20, P1, PT, R0.reuse, UR4, RZ ;  /* 0x0000000400147c10 */ /* 0x040fe2000ff3e0ff */
[----:B------:R-:W-:Y:S01]  /*2c40*/  STG.E.128 desc[UR12][R2.64+0x10], R32 ;  /* 0x0000102002007986 */ /* 0x000fe2000c101d0c */
[----:B------:R-:W-:Y:S02]  /*2c50*/  LEA.HI.X R5, R11, UR7, R10, 0x2, P0 ;  /* 0x000000070b057c11 */ /* 0x000fe400080f140a */
[----:B------:R-:W-:-:S02]  /*2c60*/  IADD3 R10, PT, PT, R0, UR8, RZ ;  /* 0x00000008000a7c10 */ /* 0x000fc4000fffe0ff */
[----:B--2---:R-:W-:Y:S01]  /*2c70*/  LEA.HI.X.SX32 R7, R0, UR5, 0x1, P1 ;  /* 0x0000000500077c11 */ /* 0x004fe200088f0eff */
[----:B------:R-:W-:Y:S01]  /*2c80*/  STG.E.128 desc[UR12][R4.64], R64 ;  /* 0x0000004004007986 */ /* 0x000fe2000c101d0c */
[----:B------:R-:W-:Y:S02]  /*2c90*/  IADD3 R11, P0, PT, R10, UR4, RZ ;  /* 0x000000040a0b7c10 */ /* 0x000fe4000ff1e0ff */
[----:B------:R-:W-:Y:S01]  /*2ca0*/  LEA R6, P1, R20, UR6, 0x2 ;  /* 0x0000000614067c11 */ /* 0x000fe2000f8210ff */
[----:B------:R-:W-:Y:S01]  /*2cb0*/  STG.E.128 desc[UR12][R4.64+0x10], R28 ;  /* 0x0000101c04007986 */ /* 0x000fe2000c101d0c */
[----:B------:R-:W-:Y:S02]  /*2cc0*/  LEA.HI.X.SX32 R0, R10, UR5, 0x1, P0 ;  /* 0x000000050a007c11 */ /* 0x000fe400080f0eff */
[----:B------:R-:W-:Y:S02]  /*2cd0*/  LEA R10, P0, R11, UR6, 0x2 ;  /* 0x000000060b0a7c11 */ /* 0x000fe4000f8010ff */
[----:B------:R-:W-:-:S02]  /*2ce0*/  LEA.HI.X R7, R20, UR7, R7, 0x2, P1 ;  /* 0x0000000714077c11 */ /* 0x000fc400088f1407 */
[----:B------:R-:W-:-:S03]  /*2cf0*/  LEA.HI.X R11, R11, UR7, R0, 0x2, P0 ;  /* 0x000000070b0b7c11 */ /* 0x000fc600080f1400 */
[----:B------:R-:W-:Y:S04]  /*2d00*/  STG.E.128 desc[UR12][R6.64], R40 ;  /* 0x0000002806007986 */ /* 0x000fe8000c101d0c */
[----:B------:R-:W-:Y:S04]  /*2d10*/  STG.E.128 desc[UR12][R6.64+0x10], R16 ;  /* 0x0000101006007986 */ /* 0x000fe8000c101d0c */
[----:B------:R-:W-:Y:S04]  /*2d20*/  STG.E.128 desc[UR12][R10.64], R12 ;  /* 0x0000000c0a007986 */ /* 0x000fe8000c101d0c */
[----:B------:R-:W-:Y:S01]  /*2d30*/  STG.E.128 desc[UR12][R10.64+0x10], R76 ;  /* 0x0000104c0a007986 */ /* 0x000fe2000c101d0c */
[----:B------:R-:W-:Y:S05]  /*2d40*/  EXIT ;  /* 0x000000000000794d */ /* 0x000fea0003800000 */
.L_x_2:
[----:B------:R-:W-:-:S00]  /*2d50*/  BRA `(.L_x_2) ;  /* 0xfffffffc00fc7947 */ /* 0x000fc0000383ffff */
[----:B------:R-:W-:-:S00]  /*2d60*/  NOP ;  /* 0x0000000000007918 */ /* 0x000fc00000000000 */
        /* <DEDUP_REMOVED lines=9> */
.L_x_3:


//--------------------- .nv.shared._Z6sgemm4ILi64ELi64ELi8ELi8ELi8EEviiiPfS0_S0_ --------------------------
	.section	.nv.shared._Z6sgemm4ILi64ELi64ELi8ELi8ELi8EEviiiPfS0_S0_,"aw",@nobits
	.sectionflags	@""
	.align	4
.nv.shared._Z6sgemm4ILi64ELi64ELi8ELi8ELi8EEviiiPfS0_S0_:
	.zero		5120


//--------------------- .nv.shared.reserved.0     --------------------------
	.section	.nv.shared.reserved.0,"aw",@nobits
	.weak		__nv_reservedSMEM_offset_0_alias
	.size		__nv_reservedSMEM_offset_0_alias, 0, 64
	.other		__nv_reservedSMEM_offset_0_alias,@"STO_CUDA_RESERVED_SHARED STV_DEFAULT"
__nv_reservedSMEM_offset_0_alias:
	.zero		0
	.zero		64


//--------------------- .nv.constant0._Z6sgemm4ILi64ELi64ELi8ELi8ELi8EEviiiPfS0_S0_ --------------------------
	.section	.nv.constant0._Z6sgemm4ILi64ELi64ELi8ELi8ELi8EEviiiPfS0_S0_,"a",@progbits
	.sectionflags	@""
	.align	4
.nv.constant0._Z6sgemm4ILi64ELi64ELi8ELi8ELi8EEviiiPfS0_S0_:
	.zero		936


//--------------------- SYMBOLS --------------------------

	.type		.nv.reservedSmem.offset0,@object
	.size		.nv.reservedSmem.offset0,0x4
	.type		.nv.reservedSmem.cap,@object
	.size		.nv.reservedSmem.cap,0x4
